	.target	sm_90a

	.elftype	@"ET_EXEC"


//--------------------- .note.nv.tkinfo           --------------------------
	.section	.note.nv.tkinfo,"",@"SHT_NOTE"
	.sectionflags	@"SHF_NOTE_NV_TKINFO"
	.tkinfo
        /*0018*/ 	.word	0x00000002
        /*0030*/ 	.string	""
        /*0030*/ 	.string	"ptxas"
        /*0030*/ 	.string	"Cuda compilation tools, release 13.0, V13.0.88"
        /*0030*/ 	.string	"Build cuda_13.0.r13.0/compiler.36424714_0"
        /*0030*/ 	.string	"-arch sm_90a -m 64 "



//--------------------- .note.nv.cuinfo           --------------------------
	.section	.note.nv.cuinfo,"",@"SHT_NOTE"
	.sectionflags	@"SHF_NOTE_NV_CUINFO"
        /*0018*/ 	.short	0x0002
        /*001a*/ 	.short	0x005a
        /*001c*/ 	.short	0x0082
	.zero		2


//--------------------- .nv.info                  --------------------------
	.section	.nv.info,"",@"SHT_CUDA_INFO"
	.align	4


	//----- nvinfo : EIATTR_REGCOUNT
	.align		4
        /*0000*/ 	.byte	0x04, 0x2f
        /*0002*/ 	.short	(.L_15 - .L_14)
	.align		4
.L_14:
        /*0004*/ 	.word	index@(_ZN7cutlass13device_kernelINS_4gemm6kernel13GemmUniversalIN4cute5tupleIJiiiiEEENS1_10collective13CollectiveMmaINS1_34MainloopSm90TmaGmmaWarpSpecializedILi5ENS5_IJNS4_1CILi1EEESB_SB_EEENS1_32KernelTmaWarpSpecializedPingpongEEENS5_IJNSA_ILi64EEENSA_ILi256EEESF_EEENS_10bfloat16_tENS5_IJlSB_lEEESI_SJ_NS4_8TiledMMAINS4_8MMA_AtomIJNS4_4SM904GMMA28MMA_64x256x16_F32BF16BF16_SSILNSN_5MajorE0ELSP_0ELNSN_7ScaleInE1ELSQ_1EEEEEENS4_6LayoutISC_NS5_IJNSA_ILi0EEESU_SU_EEEEENS5_IJNS4_10UnderscoreESX_SX_EEEEENS4_13SM90_TMA_LOADENS4_14ComposedLayoutINS4_7SwizzleILi3ELi4ELi3EEENS4_18smem_ptr_flag_bitsILi16EEENST_INS5_IJNSA_ILi8EEESF_EEENS5_IJSF_SB_EEEEEEEvNS4_8identityES10_S1A_vS1B_EENS_8epilogue10collective6detail29Sm90TmaWarpSpecializedAdapterINS1E_15DefaultEpilogueISI_SJ_SJ_NS1D_6thread17LinearCombinationISI_Li1EffLNS1I_9ScaleType4KindE0ELNS_15FloatRoundStyleE2ESI_EENS1_15EpilogueDefaultEEEEEvvEEEEvNT_6ParamsE)
        /*0008*/ 	.word	0x000000a8


	//----- nvinfo : EIATTR_FRAME_SIZE
	.align		4
.L_15:
        /*000c*/ 	.byte	0x04, 0x11
        /*000e*/ 	.short	(.L_17 - .L_16)
	.align		4
.L_16:
        /*0010*/ 	.word	index@(_ZN7cutlass13device_kernelINS_4gemm6kernel13GemmUniversalIN4cute5tupleIJiiiiEEENS1_10collective13CollectiveMmaINS1_34MainloopSm90TmaGmmaWarpSpecializedILi5ENS5_IJNS4_1CILi1EEESB_SB_EEENS1_32KernelTmaWarpSpecializedPingpongEEENS5_IJNSA_ILi64EEENSA_ILi256EEESF_EEENS_10bfloat16_tENS5_IJlSB_lEEESI_SJ_NS4_8TiledMMAINS4_8MMA_AtomIJNS4_4SM904GMMA28MMA_64x256x16_F32BF16BF16_SSILNSN_5MajorE0ELSP_0ELNSN_7ScaleInE1ELSQ_1EEEEEENS4_6LayoutISC_NS5_IJNSA_ILi0EEESU_SU_EEEEENS5_IJNS4_10UnderscoreESX_SX_EEEEENS4_13SM90_TMA_LOADENS4_14ComposedLayoutINS4_7SwizzleILi3ELi4ELi3EEENS4_18smem_ptr_flag_bitsILi16EEENST_INS5_IJNSA_ILi8EEESF_EEENS5_IJSF_SB_EEEEEEEvNS4_8identityES10_S1A_vS1B_EENS_8epilogue10collective6detail29Sm90TmaWarpSpecializedAdapterINS1E_15DefaultEpilogueISI_SJ_SJ_NS1D_6thread17LinearCombinationISI_Li1EffLNS1I_9ScaleType4KindE0ELNS_15FloatRoundStyleE2ESI_EENS1_15EpilogueDefaultEEEEEvvEEEEvNT_6ParamsE)
        /*0014*/ 	.word	0x00000008


	//----- nvinfo : EIATTR_MIN_STACK_SIZE
	.align		4
.L_17:
        /*0018*/ 	.byte	0x04, 0x12
        /*001a*/ 	.short	(.L_19 - .L_18)
	.align		4
.L_18:
        /*001c*/ 	.word	index@(_ZN7cutlass13device_kernelINS_4gemm6kernel13GemmUniversalIN4cute5tupleIJiiiiEEENS1_10collective13CollectiveMmaINS1_34MainloopSm90TmaGmmaWarpSpecializedILi5ENS5_IJNS4_1CILi1EEESB_SB_EEENS1_32KernelTmaWarpSpecializedPingpongEEENS5_IJNSA_ILi64EEENSA_ILi256EEESF_EEENS_10bfloat16_tENS5_IJlSB_lEEESI_SJ_NS4_8TiledMMAINS4_8MMA_AtomIJNS4_4SM904GMMA28MMA_64x256x16_F32BF16BF16_SSILNSN_5MajorE0ELSP_0ELNSN_7ScaleInE1ELSQ_1EEEEEENS4_6LayoutISC_NS5_IJNSA_ILi0EEESU_SU_EEEEENS5_IJNS4_10UnderscoreESX_SX_EEEEENS4_13SM90_TMA_LOADENS4_14ComposedLayoutINS4_7SwizzleILi3ELi4ELi3EEENS4_18smem_ptr_flag_bitsILi16EEENST_INS5_IJNSA_ILi8EEESF_EEENS5_IJSF_SB_EEEEEEEvNS4_8identityES10_S1A_vS1B_EENS_8epilogue10collective6detail29Sm90TmaWarpSpecializedAdapterINS1E_15DefaultEpilogueISI_SJ_SJ_NS1D_6thread17LinearCombinationISI_Li1EffLNS1I_9ScaleType4KindE0ELNS_15FloatRoundStyleE2ESI_EENS1_15EpilogueDefaultEEEEEvvEEEEvNT_6ParamsE)
        /*0020*/ 	.word	0x00000008
.L_19:


//--------------------- .nv.compat                --------------------------
	.section	.nv.compat,"",@"SHT_CUDA_COMPAT_INFO"
	.align	4
        /*0000*/ 	.byte	0x02, 0x09, 0x01, 0x00, 0x02, 0x02, 0x04, 0x00, 0x02, 0x05, 0x05, 0x00, 0x03, 0x07, 0x01, 0x01
        /*0010*/ 	.byte	0x02, 0x03, 0x01, 0x00, 0x02, 0x06, 0x01, 0x00, 0x04, 0x0b, 0x08, 0x00, 0x00, 0x00, 0x00, 0x00
        /*0020*/ 	.byte	0x00, 0x00, 0x00, 0x00


//--------------------- .nv.info._ZN7cutlass13device_kernelINS_4gemm6kernel13GemmUniversalIN4cute5tupleIJiiiiEEENS1_10collective13CollectiveMmaINS1_34MainloopSm90TmaGmmaWarpSpecializedILi5ENS5_IJNS4_1CILi1EEESB_SB_EEENS1_32KernelTmaWarpSpecializedPingpongEEENS5_IJNSA_ILi64EEENSA_ILi256EEESF_EEENS_10bfloat16_tENS5_IJlSB_lEEESI_SJ_NS4_8TiledMMAINS4_8MMA_AtomIJNS4_4SM904GMMA28MMA_64x256x16_F32BF16BF16_SSILNSN_5MajorE0ELSP_0ELNSN_7ScaleInE1ELSQ_1EEEEEENS4_6LayoutISC_NS5_IJNSA_ILi0EEESU_SU_EEEEENS5_IJNS4_10UnderscoreESX_SX_EEEEENS4_13SM90_TMA_LOADENS4_14ComposedLayoutINS4_7SwizzleILi3ELi4ELi3EEENS4_18smem_ptr_flag_bitsILi16EEENST_INS5_IJNSA_ILi8EEESF_EEENS5_IJSF_SB_EEEEEEEvNS4_8identityES10_S1A_vS1B_EENS_8epilogue10collective6detail29Sm90TmaWarpSpecializedAdapterINS1E_15DefaultEpilogueISI_SJ_SJ_NS1D_6thread17LinearCombinationISI_Li1EffLNS1I_9ScaleType4KindE0ELNS_15FloatRoundStyleE2ESI_EENS1_15EpilogueDefaultEEEEEvvEEEEvNT_6ParamsE --------------------------
	.section	.nv.info._ZN7cutlass13device_kernelINS_4gemm6kernel13GemmUniversalIN4cute5tupleIJiiiiEEENS1_10collective13CollectiveMmaINS1_34MainloopSm90TmaGmmaWarpSpecializedILi5ENS5_IJNS4_1CILi1EEESB_SB_EEENS1_32KernelTmaWarpSpecializedPingpongEEENS5_IJNSA_ILi64EEENSA_ILi256EEESF_EEENS_10bfloat16_tENS5_IJlSB_lEEESI_SJ_NS4_8TiledMMAINS4_8MMA_AtomIJNS4_4SM904GMMA28MMA_64x256x16_F32BF16BF16_SSILNSN_5MajorE0ELSP_0ELNSN_7ScaleInE1ELSQ_1EEEEEENS4_6LayoutISC_NS5_IJNSA_ILi0EEESU_SU_EEEEENS5_IJNS4_10UnderscoreESX_SX_EEEEENS4_13SM90_TMA_LOADENS4_14ComposedLayoutINS4_7SwizzleILi3ELi4ELi3EEENS4_18smem_ptr_flag_bitsILi16EEENST_INS5_IJNSA_ILi8EEESF_EEENS5_IJSF_SB_EEEEEEEvNS4_8identityES10_S1A_vS1B_EENS_8epilogue10collective6detail29Sm90TmaWarpSpecializedAdapterINS1E_15DefaultEpilogueISI_SJ_SJ_NS1D_6thread17LinearCombinationISI_Li1EffLNS1I_9ScaleType4KindE0ELNS_15FloatRoundStyleE2ESI_EENS1_15EpilogueDefaultEEEEEvvEEEEvNT_6ParamsE,"",@"SHT_CUDA_INFO"
	.sectionflags	@""
	.align	4


	//----- nvinfo : EIATTR_CUDA_API_VERSION
	.align		4
        /*0000*/ 	.byte	0x04, 0x37
        /*0002*/ 	.short	(.L_21 - .L_20)
.L_20:
        /*0004*/ 	.word	0x00000082


	//----- nvinfo : EIATTR_KPARAM_INFO
	.align		4
.L_21:
        /*0008*/ 	.byte	0x04, 0x17
        /*000a*/ 	.short	(.L_23 - .L_22)
.L_22:
        /*000c*/ 	.word	0x00000000
        /*0010*/ 	.short	0x0000
        /*0012*/ 	.short	0x0070
        /*0014*/ 	.byte	0x00, 0xf0, 0x01, 0x10


	//----- nvinfo : EIATTR_SPARSE_MMA_MASK
	.align		4
.L_23:
        /*0018*/ 	.byte	0x03, 0x50
        /*001a*/ 	.short	0x0000


	//----- nvinfo : EIATTR_MAXREG_COUNT
	.align		4
        /*001c*/ 	.byte	0x03, 0x1b
        /*001e*/ 	.short	0x00a8


	//----- nvinfo : EIATTR_NUM_BARRIERS
	.align		4
        /*0020*/ 	.byte	0x02, 0x4c
        /*0022*/ 	.byte	0x01
	.zero		1


	//----- nvinfo : EIATTR_EXTERNS
	.align		4
        /*0024*/ 	.byte	0x04, 0x0f
        /*0026*/ 	.short	(.L_25 - .L_24)


	//   ....[0]....
	.align		4
.L_24:
        /*0028*/ 	.word	index@(__assertfail)


	//----- nvinfo : EIATTR_ANNOTATIONS
	.align		4
.L_25:
        /*002c*/ 	.byte	0x04, 0x55
        /*002e*/ 	.short	(.L_27 - .L_26)


	//   ....[0]....
.L_26:
        /*0030*/ 	.word	0x00000001
        /*0034*/ 	.byte	0xf0, 0x0a, 0x00, 0x00, 0x01, 0x00, 0x00, 0x00, 0xe0, 0x9c, 0x00, 0x00, 0x01, 0x00, 0x00, 0x00
        /*0044*/ 	.byte	0xf0, 0xa8, 0x00, 0x00


	//----- nvinfo : EIATTR_MERCURY_ISA_VERSION
	.align		4
.L_27:
        /*0048*/ 	.byte	0x03, 0x5f
        /*004a*/ 	.short	0x0101


	//----- nvinfo : EIATTR_INT_WARP_WIDE_INSTR_OFFSETS
	.align		4
        /*004c*/ 	.byte	0x04, 0x31
        /*004e*/ 	.short	(.L_29 - .L_28)


	//   ....[0]....
.L_28:
        /*0050*/ 	.word	0x00000400


	//   ....[1]....
        /*0054*/ 	.word	0x00000420


	//   ....[2]....
        /*0058*/ 	.word	0x000004a0


	//   ....[3]....
        /*005c*/ 	.word	0x000004b0


	//   ....[4]....
        /*0060*/ 	.word	0x000004c0


	//   ....[5]....
        /*0064*/ 	.word	0x000004e0


	//   ....[6]....
        /*0068*/ 	.word	0x00000570


	//   ....[7]....
        /*006c*/ 	.word	0x00000590


	//----- nvinfo : EIATTR_COOP_GROUP_MASK_REGIDS
	.align		4
.L_29:
        /*0070*/ 	.byte	0x04, 0x29
        /*0072*/ 	.short	(.L_31 - .L_30)


	//   ....[0]....
.L_30:
        /*0074*/ 	.word	0xffffffff


	//   ....[1]....
        /*0078*/ 	.word	0xffffffff


	//   ....[2]....
        /*007c*/ 	.word	0xffffffff


	//   ....[3]....
        /*0080*/ 	.word	0xffffffff


	//   ....[4]....
        /*0084*/ 	.word	0xffffffff


	//   ....[5]....
        /*0088*/ 	.word	0xffffffff


	//----- nvinfo : EIATTR_COOP_GROUP_INSTR_OFFSETS
	.align		4
.L_31:
        /*008c*/ 	.byte	0x04, 0x28
        /*008e*/ 	.short	(.L_33 - .L_32)


	//   ....[0]....
.L_32:
        /*0090*/ 	.word	0x00000070


	//   ....[1]....
        /*0094*/ 	.word	0x00000080


	//   ....[2]....
        /*0098*/ 	.word	0x00000140


	//   ....[3]....
        /*009c*/ 	.word	0x000002f0


	//   ....[4]....
        /*00a0*/ 	.word	0x00000330


	//   ....[5]....
        /*00a4*/ 	.word	0x00000380


	//----- nvinfo : EIATTR_REG_RECONFIG
	.align		4
.L_33:
        /*00a8*/ 	.byte	0x01, 0x54
	.zero		2


	//----- nvinfo : EIATTR_SYSCALL_OFFSETS
	.align		4
        /*00ac*/ 	.byte	0x04, 0x46
        /*00ae*/ 	.short	(.L_35 - .L_34)


	//   ....[0]....
.L_34:
        /*00b0*/ 	.word	0x000015a0


	//----- nvinfo : EIATTR_MBARRIER_INSTR_OFFSETS
	.align		4
.L_35:
        /*00b4*/ 	.byte	0x04, 0x39
        /*00b6*/ 	.short	(.L_37 - .L_36)


	//   ....[0]....
.L_36:
        /*00b8*/ 	.word	0x00000240
        /*00bc*/ 	.word	0x000000ff
        /*00c0*/ 	.word	0x00000000
        /*00c4*/ 	.short	0x0100
        /*00c6*/ 	.byte	0x08
	.zero		1


	//   ....[1]....
        /*00c8*/ 	.word	0x00000250
        /*00cc*/ 	.word	0x000000ff
        /*00d0*/ 	.word	0x00000028
        /*00d4*/ 	.short	0x0100
        /*00d6*/ 	.byte	0x08
	.zero		1


	//   ....[2]....
        /*00d8*/ 	.word	0x00000260
        /*00dc*/ 	.word	0x000000ff
        /*00e0*/ 	.word	0x00000008
        /*00e4*/ 	.short	0x0100
        /*00e6*/ 	.byte	0x08
	.zero		1


	//   ....[3]....
        /*00e8*/ 	.word	0x00000270
        /*00ec*/ 	.word	0x000000ff
        /*00f0*/ 	.word	0x00000030
        /*00f4*/ 	.short	0x0100
        /*00f6*/ 	.byte	0x08
	.zero		1


	//   ....[4]....
        /*00f8*/ 	.word	0x00000280
        /*00fc*/ 	.word	0x000000ff
        /*0100*/ 	.word	0x00000010
        /*0104*/ 	.short	0x0100
        /*0106*/ 	.byte	0x08
	.zero		1


	//   ....[5]....
        /*0108*/ 	.word	0x00000290
        /*010c*/ 	.word	0x000000ff
        /*0110*/ 	.word	0x00000038
        /*0114*/ 	.short	0x0100
        /*0116*/ 	.byte	0x08
	.zero		1


	//   ....[6]....
        /*0118*/ 	.word	0x000002a0
        /*011c*/ 	.word	0x000000ff
        /*0120*/ 	.word	0x00000018
        /*0124*/ 	.short	0x0100
        /*0126*/ 	.byte	0x08
	.zero		1


	//   ....[7]....
        /*0128*/ 	.word	0x000002b0
        /*012c*/ 	.word	0x000000ff
        /*0130*/ 	.word	0x00000040
        /*0134*/ 	.short	0x0100
        /*0136*/ 	.byte	0x08
	.zero		1


	//   ....[8]....
        /*0138*/ 	.word	0x000002c0
        /*013c*/ 	.word	0x000000ff
        /*0140*/ 	.word	0x00000020
        /*0144*/ 	.short	0x0100
        /*0146*/ 	.byte	0x08
	.zero		1


	//   ....[9]....
        /*0148*/ 	.word	0x000002d0
        /*014c*/ 	.word	0x000000ff
        /*0150*/ 	.word	0x00000048
        /*0154*/ 	.short	0x0100
        /*0156*/ 	.byte	0x08
	.zero		1


	//   ....[10]....
        /*0158*/ 	.word	0x000005d0
        /*015c*/ 	.word	0x000000ff
        /*0160*/ 	.word	0x00000080
        /*0164*/ 	.short	0x0100
        /*0166*/ 	.byte	0x08
	.zero		1


	//   ....[11]....
        /*0168*/ 	.word	0x00000640
        /*016c*/ 	.word	0x000000ff
        /*0170*/ 	.word	0x00000088
        /*0174*/ 	.short	0x0100
        /*0176*/ 	.byte	0x08
	.zero		1


	//   ....[12]....
        /*0178*/ 	.word	0x00000660
        /*017c*/ 	.word	0x000000ff
        /*0180*/ 	.word	0x00000060
        /*0184*/ 	.short	0x0100
        /*0186*/ 	.byte	0x09
	.zero		1


	//   ....[13]....
        /*0188*/ 	.word	0x00000670
        /*018c*/ 	.word	0x000000ff
        /*0190*/ 	.word	0x00000068
        /*0194*/ 	.short	0x0100
        /*0196*/ 	.byte	0x09
	.zero		1


	//   ....[14]....
        /*0198*/ 	.word	0x00000680
        /*019c*/ 	.word	0x000000ff
        /*01a0*/ 	.word	0x00000070
        /*01a4*/ 	.short	0x0100
        /*01a6*/ 	.byte	0x09
	.zero		1


	//   ....[15]....
        /*01a8*/ 	.word	0x00000690
        /*01ac*/ 	.word	0x000000ff
        /*01b0*/ 	.word	0x00000078
        /*01b4*/ 	.short	0x0100
        /*01b6*/ 	.byte	0x09
	.zero		1


	//   ....[16]....
        /*01b8*/ 	.word	0x00001480
        /*01bc*/ 	.word	0x0000009d
        /*01c0*/ 	.word	0x00000000
        /*01c4*/ 	.short	0x010a
        /*01c6*/ 	.byte	0x2a
	.zero		1


	//   ....[17]....
        /*01c8*/ 	.word	0x00001620
        /*01cc*/ 	.word	0x00000003
        /*01d0*/ 	.word	0x00000000
        /*01d4*/ 	.short	0x010a
        /*01d6*/ 	.byte	0x3f
	.zero		1


	//   ....[18]....
        /*01d8*/ 	.word	0x00001680
        /*01dc*/ 	.word	0x00000003
        /*01e0*/ 	.word	0x00000000
        /*01e4*/ 	.short	0x010a
        /*01e6*/ 	.byte	0x3f
	.zero		1


	//   ....[19]....
        /*01e8*/ 	.word	0x00001a10
        /*01ec*/ 	.word	0x000000ff
        /*01f0*/ 	.word	0x00000000
        /*01f4*/ 	.short	0x010a
        /*01f6*/ 	.byte	0x04
	.zero		1


	//   ....[20]....
        /*01f8*/ 	.word	0x00001a50
        /*01fc*/ 	.word	0x000000ff
        /*0200*/ 	.word	0x00000000
        /*0204*/ 	.short	0x010a
        /*0206*/ 	.byte	0x04
	.zero		1


	//   ....[21]....
        /*0208*/ 	.word	0x00001ce0
        /*020c*/ 	.word	0x000000ff
        /*0210*/ 	.word	0x00000000
        /*0214*/ 	.short	0x0101
        /*0216*/ 	.byte	0x04
	.zero		1


	//   ....[22]....
        /*0218*/ 	.word	0x00001dd0
        /*021c*/ 	.word	0x0000009e
        /*0220*/ 	.word	0x00000000
        /*0224*/ 	.short	0x0101
        /*0226*/ 	.byte	0x2d
	.zero		1


	//   ....[23]....
        /*0228*/ 	.word	0x00001ea0
        /*022c*/ 	.word	0x000000ff
        /*0230*/ 	.word	0x00000000
        /*0234*/ 	.short	0x0101
        /*0236*/ 	.byte	0x06
	.zero		1


	//   ....[24]....
        /*0238*/ 	.word	0x00001f50
        /*023c*/ 	.word	0x0000009d
        /*0240*/ 	.word	0x00000010
        /*0244*/ 	.short	0x010a
        /*0246*/ 	.byte	0x2a
	.zero		1


	//   ....[25]....
        /*0248*/ 	.word	0x00009d00
        /*024c*/ 	.word	0x000000a0
        /*0250*/ 	.word	0x00000000
        /*0254*/ 	.short	0x0101
        /*0256*/ 	.byte	0x2d
	.zero		1


	//   ....[26]....
        /*0258*/ 	.word	0x0000a660
        /*025c*/ 	.word	0x0000000a
        /*0260*/ 	.word	0x00000028
        /*0264*/ 	.short	0x010a
        /*0266*/ 	.byte	0x3f
	.zero		1


	//   ....[27]....
        /*0268*/ 	.word	0x0000aa00
        /*026c*/ 	.word	0x00000005
        /*0270*/ 	.word	0x00000088
        /*0274*/ 	.short	0x0101
        /*0276*/ 	.byte	0x3f
	.zero		1


	//   ....[28]....
        /*0278*/ 	.word	0x0000b180
        /*027c*/ 	.word	0x00000009
        /*0280*/ 	.word	0x00000000
        /*0284*/ 	.short	0x010a
        /*0286*/ 	.byte	0x3f
	.zero		1


	//   ....[29]....
        /*0288*/ 	.word	0x0000b200
        /*028c*/ 	.word	0x00000008
        /*0290*/ 	.word	0x00000000
        /*0294*/ 	.short	0x010a
        /*0296*/ 	.byte	0x3f
	.zero		1


	//   ....[30]....
        /*0298*/ 	.word	0x0000b290
        /*029c*/ 	.word	0x00000009
        /*02a0*/ 	.word	0x00000000
        /*02a4*/ 	.short	0x010a
        /*02a6*/ 	.byte	0x3f
	.zero		1


	//   ....[31]....
        /*02a8*/ 	.word	0x0000b320
        /*02ac*/ 	.word	0x00000006
        /*02b0*/ 	.word	0x00000000
        /*02b4*/ 	.short	0x010a
        /*02b6*/ 	.byte	0x3f
	.zero		1


	//   ....[32]....
        /*02b8*/ 	.word	0x0000b3b0
        /*02bc*/ 	.word	0x00000003
        /*02c0*/ 	.word	0x00000000
        /*02c4*/ 	.short	0x010a
        /*02c6*/ 	.byte	0x3f
	.zero		1


	//   ....[33]....
        /*02c8*/ 	.word	0x0000b410
        /*02cc*/ 	.word	0x0000009f
        /*02d0*/ 	.word	0x00000000
        /*02d4*/ 	.short	0x010a
        /*02d6*/ 	.byte	0x3f
	.zero		1


	//   ....[34]....
        /*02d8*/ 	.word	0x0000b460
        /*02dc*/ 	.word	0x00000003
        /*02e0*/ 	.word	0x00000000
        /*02e4*/ 	.short	0x010a
        /*02e6*/ 	.byte	0x3f
	.zero		1


	//   ....[35]....
        /*02e8*/ 	.word	0x0000b4c0
        /*02ec*/ 	.word	0x00000004
        /*02f0*/ 	.word	0x00000000
        /*02f4*/ 	.short	0x010a
        /*02f6*/ 	.byte	0x3f
	.zero		1


	//   ....[36]....
        /*02f8*/ 	.word	0x0000b510
        /*02fc*/ 	.word	0x0000009f
        /*0300*/ 	.word	0x00000010
        /*0304*/ 	.short	0x010a
        /*0306*/ 	.byte	0x3f
	.zero		1


	//   ....[37]....
        /*0308*/ 	.word	0x0000b5e0
        /*030c*/ 	.word	0x0000000a
        /*0310*/ 	.word	0x00000028
        /*0314*/ 	.short	0x010a
        /*0316*/ 	.byte	0x3f
	.zero		1


	//   ....[38]....
        /*0318*/ 	.word	0x0000b6b0
        /*031c*/ 	.word	0x00000009
        /*0320*/ 	.word	0x00000000
        /*0324*/ 	.short	0x010a
        /*0326*/ 	.byte	0x3f
	.zero		1


	//   ....[39]....
        /*0328*/ 	.word	0x0000b700
        /*032c*/ 	.word	0x00000008
        /*0330*/ 	.word	0x00000000
        /*0334*/ 	.short	0x010a
        /*0336*/ 	.byte	0x3f
	.zero		1


	//   ....[40]....
        /*0338*/ 	.word	0x0000b750
        /*033c*/ 	.word	0x00000009
        /*0340*/ 	.word	0x00000000
        /*0344*/ 	.short	0x010a
        /*0346*/ 	.byte	0x3f
	.zero		1


	//   ....[41]....
        /*0348*/ 	.word	0x0000b7a0
        /*034c*/ 	.word	0x00000006
        /*0350*/ 	.word	0x00000000
        /*0354*/ 	.short	0x010a
        /*0356*/ 	.byte	0x3f
	.zero		1


	//----- nvinfo : EIATTR_NUM_MBARRIERS
	.align		4
.L_37:
        /*0358*/ 	.byte	0x03, 0x38
        /*035a*/ 	.short	0x0010


	//----- nvinfo : EIATTR_EXIT_INSTR_OFFSETS
	.align		4
        /*035c*/ 	.byte	0x04, 0x1c
        /*035e*/ 	.short	(.L_39 - .L_38)


	//   ....[0]....
.L_38:
        /*0360*/ 	.word	0x000011a0


	//   ....[1]....
        /*0364*/ 	.word	0x00001200


	//   ....[2]....
        /*0368*/ 	.word	0x0000a390


	//   ....[3]....
        /*036c*/ 	.word	0x0000a3c0


	//   ....[4]....
        /*0370*/ 	.word	0x0000b400


	//----- nvinfo : EIATTR_MAX_THREADS
	.align		4
.L_39:
        /*0374*/ 	.byte	0x04, 0x05
        /*0376*/ 	.short	(.L_41 - .L_40)
.L_40:
        /*0378*/ 	.word	0x00000180
        /*037c*/ 	.word	0x00000001
        /*0380*/ 	.word	0x00000001


	//----- nvinfo : EIATTR_CRS_STACK_SIZE
	.align		4
.L_41:
        /*0384*/ 	.byte	0x04, 0x1e
        /*0386*/ 	.short	(.L_43 - .L_42)
.L_42:
        /*0388*/ 	.word	0x00000000


	//----- nvinfo : EIATTR_CBANK_PARAM_SIZE
	.align		4
.L_43:
        /*038c*/ 	.byte	0x03, 0x19
        /*038e*/ 	.short	0x0470


	//----- nvinfo : EIATTR_PARAM_CBANK
	.align		4
        /*0390*/ 	.byte	0x04, 0x0a
        /*0392*/ 	.short	(.L_45 - .L_44)
	.align		4
.L_44:
        /*0394*/ 	.word	index@(.nv.constant0._ZN7cutlass13device_kernelINS_4gemm6kernel13GemmUniversalIN4cute5tupleIJiiiiEEENS1_10collective13CollectiveMmaINS1_34MainloopSm90TmaGmmaWarpSpecializedILi5ENS5_IJNS4_1CILi1EEESB_SB_EEENS1_32KernelTmaWarpSpecializedPingpongEEENS5_IJNSA_ILi64EEENSA_ILi256EEESF_EEENS_10bfloat16_tENS5_IJlSB_lEEESI_SJ_NS4_8TiledMMAINS4_8MMA_AtomIJNS4_4SM904GMMA28MMA_64x256x16_F32BF16BF16_SSILNSN_5MajorE0ELSP_0ELNSN_7ScaleInE1ELSQ_1EEEEEENS4_6LayoutISC_NS5_IJNSA_ILi0EEESU_SU_EEEEENS5_IJNS4_10UnderscoreESX_SX_EEEEENS4_13SM90_TMA_LOADENS4_14ComposedLayoutINS4_7SwizzleILi3ELi4ELi3EEENS4_18smem_ptr_flag_bitsILi16EEENST_INS5_IJNSA_ILi8EEESF_EEENS5_IJSF_SB_EEEEEEEvNS4_8identityES10_S1A_vS1B_EENS_8epilogue10collective6detail29Sm90TmaWarpSpecializedAdapterINS1E_15DefaultEpilogueISI_SJ_SJ_NS1D_6thread17LinearCombinationISI_Li1EffLNS1I_9ScaleType4KindE0ELNS_15FloatRoundStyleE2ESI_EENS1_15EpilogueDefaultEEEEEvvEEEEvNT_6ParamsE)
        /*0398*/ 	.short	0x0210
        /*039a*/ 	.short	0x0470


	//----- nvinfo : EIATTR_SW_WAR
	.align		4
.L_45:
        /*039c*/ 	.byte	0x04, 0x36
        /*039e*/ 	.short	(.L_47 - .L_46)
.L_46:
        /*03a0*/ 	.word	0x00000008
.L_47:


//--------------------- .nv.callgraph             --------------------------
	.section	.nv.callgraph,"",@"SHT_CUDA_CALLGRAPH"
	.align	4
	.sectionentsize	8
	.align		4
        /*0000*/ 	.word	0x00000000
	.align		4
        /*0004*/ 	.word	0xffffffff
	.align		4
        /*0008*/ 	.word	index@(_ZN7cutlass13device_kernelINS_4gemm6kernel13GemmUniversalIN4cute5tupleIJiiiiEEENS1_10collective13CollectiveMmaINS1_34MainloopSm90TmaGmmaWarpSpecializedILi5ENS5_IJNS4_1CILi1EEESB_SB_EEENS1_32KernelTmaWarpSpecializedPingpongEEENS5_IJNSA_ILi64EEENSA_ILi256EEESF_EEENS_10bfloat16_tENS5_IJlSB_lEEESI_SJ_NS4_8TiledMMAINS4_8MMA_AtomIJNS4_4SM904GMMA28MMA_64x256x16_F32BF16BF16_SSILNSN_5MajorE0ELSP_0ELNSN_7ScaleInE1ELSQ_1EEEEEENS4_6LayoutISC_NS5_IJNSA_ILi0EEESU_SU_EEEEENS5_IJNS4_10UnderscoreESX_SX_EEEEENS4_13SM90_TMA_LOADENS4_14ComposedLayoutINS4_7SwizzleILi3ELi4ELi3EEENS4_18smem_ptr_flag_bitsILi16EEENST_INS5_IJNSA_ILi8EEESF_EEENS5_IJSF_SB_EEEEEEEvNS4_8identityES10_S1A_vS1B_EENS_8epilogue10collective6detail29Sm90TmaWarpSpecializedAdapterINS1E_15DefaultEpilogueISI_SJ_SJ_NS1D_6thread17LinearCombinationISI_Li1EffLNS1I_9ScaleType4KindE0ELNS_15FloatRoundStyleE2ESI_EENS1_15EpilogueDefaultEEEEEvvEEEEvNT_6ParamsE)
	.align		4
        /*000c*/ 	.word	index@(__assertfail)
	.align		4
        /*0010*/ 	.word	0x00000000
	.align		4
        /*0014*/ 	.word	0xfffffffe
	.align		4
        /*0018*/ 	.word	0x00000000
	.align		4
        /*001c*/ 	.word	0xfffffffd
	.align		4
        /*0020*/ 	.word	0x00000000
	.align		4
        /*0024*/ 	.word	0xfffffffc


//--------------------- .nv.constant4             --------------------------
	.section	.nv.constant4,"a",@progbits
	.align	8
	.align		8
.nv.constant4:
        /*0000*/ 	.dword	__assertfail
	.align		8
        /*0008*/ 	.dword	__unnamed_1
	.align		8
        /*0010*/ 	.dword	_ZN39_INTERNAL_b5244e38_4_k_cu_2d25b0cd_26134cuda3std3__45__cpo5beginE
	.align		8
        /*0018*/ 	.dword	_ZN39_INTERNAL_b5244e38_4_k_cu_2d25b0cd_26134cuda3std3__45__cpo3endE
	.align		8
        /*0020*/ 	.dword	_ZN39_INTERNAL_b5244e38_4_k_cu_2d25b0cd_26134cuda3std3__45__cpo6cbeginE
	.align		8
        /*0028*/ 	.dword	_ZN39_INTERNAL_b5244e38_4_k_cu_2d25b0cd_26134cuda3std3__45__cpo4cendE
	.align		8
        /*0030*/ 	.dword	_ZN39_INTERNAL_b5244e38_4_k_cu_2d25b0cd_26134cuda3std3__441_GLOBAL__N__b5244e38_4_k_cu_2d25b0cd_26136ignoreE
	.align		8
        /*0038*/ 	.dword	_ZN39_INTERNAL_b5244e38_4_k_cu_2d25b0cd_26134cuda3std3__419piecewise_constructE
	.align		8
        /*0040*/ 	.dword	_ZN39_INTERNAL_b5244e38_4_k_cu_2d25b0cd_26134cuda3std3__48in_placeE
	.align		8
        /*0048*/ 	.dword	_ZN39_INTERNAL_b5244e38_4_k_cu_2d25b0cd_26134cuda3std6ranges3__45__cpo4swapE
	.align		8
        /*0050*/ 	.dword	_ZN39_INTERNAL_b5244e38_4_k_cu_2d25b0cd_26134cuda3std6ranges3__45__cpo9iter_moveE
	.align		8
        /*0058*/ 	.dword	_ZN39_INTERNAL_b5244e38_4_k_cu_2d25b0cd_26134cute7productE
	.align		8
        /*0060*/ 	.dword	_ZN39_INTERNAL_b5244e38_4_k_cu_2d25b0cd_26134cute1_E
	.align		8
        /*0068*/ 	.dword	$str$22
	.align		8
        /*0070*/ 	.dword	$str$23


//--------------------- .text._ZN7cutlass13device_kernelINS_4gemm6kernel13GemmUniversalIN4cute5tupleIJiiiiEEENS1_10collective13CollectiveMmaINS1_34MainloopSm90TmaGmmaWarpSpecializedILi5ENS5_IJNS4_1CILi1EEESB_SB_EEENS1_32KernelTmaWarpSpecializedPingpongEEENS5_IJNSA_ILi64EEENSA_ILi256EEESF_EEENS_10bfloat16_tENS5_IJlSB_lEEESI_SJ_NS4_8TiledMMAINS4_8MMA_AtomIJNS4_4SM904GMMA28MMA_64x256x16_F32BF16BF16_SSILNSN_5MajorE0ELSP_0ELNSN_7ScaleInE1ELSQ_1EEEEEENS4_6LayoutISC_NS5_IJNSA_ILi0EEESU_SU_EEEEENS5_IJNS4_10UnderscoreESX_SX_EEEEENS4_13SM90_TMA_LOADENS4_14ComposedLayoutINS4_7SwizzleILi3ELi4ELi3EEENS4_18smem_ptr_flag_bitsILi16EEENST_INS5_IJNSA_ILi8EEESF_EEENS5_IJSF_SB_EEEEEEEvNS4_8identityES10_S1A_vS1B_EENS_8epilogue10collective6detail29Sm90TmaWarpSpecializedAdapterINS1E_15DefaultEpilogueISI_SJ_SJ_NS1D_6thread17LinearCombinationISI_Li1EffLNS1I_9ScaleType4KindE0ELNS_15FloatRoundStyleE2ESI_EENS1_15EpilogueDefaultEEEEEvvEEEEvNT_6ParamsE --------------------------
	.section	.text._ZN7cutlass13device_kernelINS_4gemm6kernel13GemmUniversalIN4cute5tupleIJiiiiEEENS1_10collective13CollectiveMmaINS1_34MainloopSm90TmaGmmaWarpSpecializedILi5ENS5_IJNS4_1CILi1EEESB_SB_EEENS1_32KernelTmaWarpSpecializedPingpongEEENS5_IJNSA_ILi64EEENSA_ILi256EEESF_EEENS_10bfloat16_tENS5_IJlSB_lEEESI_SJ_NS4_8TiledMMAINS4_8MMA_AtomIJNS4_4SM904GMMA28MMA_64x256x16_F32BF16BF16_SSILNSN_5MajorE0ELSP_0ELNSN_7ScaleInE1ELSQ_1EEEEEENS4_6LayoutISC_NS5_IJNSA_ILi0EEESU_SU_EEEEENS5_IJNS4_10UnderscoreESX_SX_EEEEENS4_13SM90_TMA_LOADENS4_14ComposedLayoutINS4_7SwizzleILi3ELi4ELi3EEENS4_18smem_ptr_flag_bitsILi16EEENST_INS5_IJNSA_ILi8EEESF_EEENS5_IJSF_SB_EEEEEEEvNS4_8identityES10_S1A_vS1B_EENS_8epilogue10collective6detail29Sm90TmaWarpSpecializedAdapterINS1E_15DefaultEpilogueISI_SJ_SJ_NS1D_6thread17LinearCombinationISI_Li1EffLNS1I_9ScaleType4KindE0ELNS_15FloatRoundStyleE2ESI_EENS1_15EpilogueDefaultEEEEEvvEEEEvNT_6ParamsE,"ax",@progbits
	.align	128
.text._ZN7cutlass13device_kernelINS_4gemm6kernel13GemmUniversalIN4cute5tupleIJiiiiEEENS1_10collective13CollectiveMmaINS1_34MainloopSm90TmaGmmaWarpSpecializedILi5ENS5_IJNS4_1CILi1EEESB_SB_EEENS1_32KernelTmaWarpSpecializedPingpongEEENS5_IJNSA_ILi64EEENSA_ILi256EEESF_EEENS_10bfloat16_tENS5_IJlSB_lEEESI_SJ_NS4_8TiledMMAINS4_8MMA_AtomIJNS4_4SM904GMMA28MMA_64x256x16_F32BF16BF16_SSILNSN_5MajorE0ELSP_0ELNSN_7ScaleInE1ELSQ_1EEEEEENS4_6LayoutISC_NS5_IJNSA_ILi0EEESU_SU_EEEEENS5_IJNS4_10UnderscoreESX_SX_EEEEENS4_13SM90_TMA_LOADENS4_14ComposedLayoutINS4_7SwizzleILi3ELi4ELi3EEENS4_18smem_ptr_flag_bitsILi16EEENST_INS5_IJNSA_ILi8EEESF_EEENS5_IJSF_SB_EEEEEEEvNS4_8identityES10_S1A_vS1B_EENS_8epilogue10collective6detail29Sm90TmaWarpSpecializedAdapterINS1E_15DefaultEpilogueISI_SJ_SJ_NS1D_6thread17LinearCombinationISI_Li1EffLNS1I_9ScaleType4KindE0ELNS_15FloatRoundStyleE2ESI_EENS1_15EpilogueDefaultEEEEEvvEEEEvNT_6ParamsE:
        .type           _ZN7cutlass13device_kernelINS_4gemm6kernel13GemmUniversalIN4cute5tupleIJiiiiEEENS1_10collective13CollectiveMmaINS1_34MainloopSm90TmaGmmaWarpSpecializedILi5ENS5_IJNS4_1CILi1EEESB_SB_EEENS1_32KernelTmaWarpSpecializedPingpongEEENS5_IJNSA_ILi64EEENSA_ILi256EEESF_EEENS_10bfloat16_tENS5_IJlSB_lEEESI_SJ_NS4_8TiledMMAINS4_8MMA_AtomIJNS4_4SM904GMMA28MMA_64x256x16_F32BF16BF16_SSILNSN_5MajorE0ELSP_0ELNSN_7ScaleInE1ELSQ_1EEEEEENS4_6LayoutISC_NS5_IJNSA_ILi0EEESU_SU_EEEEENS5_IJNS4_10UnderscoreESX_SX_EEEEENS4_13SM90_TMA_LOADENS4_14ComposedLayoutINS4_7SwizzleILi3ELi4ELi3EEENS4_18smem_ptr_flag_bitsILi16EEENST_INS5_IJNSA_ILi8EEESF_EEENS5_IJSF_SB_EEEEEEEvNS4_8identityES10_S1A_vS1B_EENS_8epilogue10collective6detail29Sm90TmaWarpSpecializedAdapterINS1E_15DefaultEpilogueISI_SJ_SJ_NS1D_6thread17LinearCombinationISI_Li1EffLNS1I_9ScaleType4KindE0ELNS_15FloatRoundStyleE2ESI_EENS1_15EpilogueDefaultEEEEEvvEEEEvNT_6ParamsE,@function
        .size           _ZN7cutlass13device_kernelINS_4gemm6kernel13GemmUniversalIN4cute5tupleIJiiiiEEENS1_10collective13CollectiveMmaINS1_34MainloopSm90TmaGmmaWarpSpecializedILi5ENS5_IJNS4_1CILi1EEESB_SB_EEENS1_32KernelTmaWarpSpecializedPingpongEEENS5_IJNSA_ILi64EEENSA_ILi256EEESF_EEENS_10bfloat16_tENS5_IJlSB_lEEESI_SJ_NS4_8TiledMMAINS4_8MMA_AtomIJNS4_4SM904GMMA28MMA_64x256x16_F32BF16BF16_SSILNSN_5MajorE0ELSP_0ELNSN_7ScaleInE1ELSQ_1EEEEEENS4_6LayoutISC_NS5_IJNSA_ILi0EEESU_SU_EEEEENS5_IJNS4_10UnderscoreESX_SX_EEEEENS4_13SM90_TMA_LOADENS4_14ComposedLayoutINS4_7SwizzleILi3ELi4ELi3EEENS4_18smem_ptr_flag_bitsILi16EEENST_INS5_IJNSA_ILi8EEESF_EEENS5_IJSF_SB_EEEEEEEvNS4_8identityES10_S1A_vS1B_EENS_8epilogue10collective6detail29Sm90TmaWarpSpecializedAdapterINS1E_15DefaultEpilogueISI_SJ_SJ_NS1D_6thread17LinearCombinationISI_Li1EffLNS1I_9ScaleType4KindE0ELNS_15FloatRoundStyleE2ESI_EENS1_15EpilogueDefaultEEEEEvvEEEEvNT_6ParamsE,(.L_x_327 - _ZN7cutlass13device_kernelINS_4gemm6kernel13GemmUniversalIN4cute5tupleIJiiiiEEENS1_10collective13CollectiveMmaINS1_34MainloopSm90TmaGmmaWarpSpecializedILi5ENS5_IJNS4_1CILi1EEESB_SB_EEENS1_32KernelTmaWarpSpecializedPingpongEEENS5_IJNSA_ILi64EEENSA_ILi256EEESF_EEENS_10bfloat16_tENS5_IJlSB_lEEESI_SJ_NS4_8TiledMMAINS4_8MMA_AtomIJNS4_4SM904GMMA28MMA_64x256x16_F32BF16BF16_SSILNSN_5MajorE0ELSP_0ELNSN_7ScaleInE1ELSQ_1EEEEEENS4_6LayoutISC_NS5_IJNSA_ILi0EEESU_SU_EEEEENS5_IJNS4_10UnderscoreESX_SX_EEEEENS4_13SM90_TMA_LOADENS4_14ComposedLayoutINS4_7SwizzleILi3ELi4ELi3EEENS4_18smem_ptr_flag_bitsILi16EEENST_INS5_IJNSA_ILi8EEESF_EEENS5_IJSF_SB_EEEEEEEvNS4_8identityES10_S1A_vS1B_EENS_8epilogue10collective6detail29Sm90TmaWarpSpecializedAdapterINS1E_15DefaultEpilogueISI_SJ_SJ_NS1D_6thread17LinearCombinationISI_Li1EffLNS1I_9ScaleType4KindE0ELNS_15FloatRoundStyleE2ESI_EENS1_15EpilogueDefaultEEEEEvvEEEEvNT_6ParamsE)
        .other          _ZN7cutlass13device_kernelINS_4gemm6kernel13GemmUniversalIN4cute5tupleIJiiiiEEENS1_10collective13CollectiveMmaINS1_34MainloopSm90TmaGmmaWarpSpecializedILi5ENS5_IJNS4_1CILi1EEESB_SB_EEENS1_32KernelTmaWarpSpecializedPingpongEEENS5_IJNSA_ILi64EEENSA_ILi256EEESF_EEENS_10bfloat16_tENS5_IJlSB_lEEESI_SJ_NS4_8TiledMMAINS4_8MMA_AtomIJNS4_4SM904GMMA28MMA_64x256x16_F32BF16BF16_SSILNSN_5MajorE0ELSP_0ELNSN_7ScaleInE1ELSQ_1EEEEEENS4_6LayoutISC_NS5_IJNSA_ILi0EEESU_SU_EEEEENS5_IJNS4_10UnderscoreESX_SX_EEEEENS4_13SM90_TMA_LOADENS4_14ComposedLayoutINS4_7SwizzleILi3ELi4ELi3EEENS4_18smem_ptr_flag_bitsILi16EEENST_INS5_IJNSA_ILi8EEESF_EEENS5_IJSF_SB_EEEEEEEvNS4_8identityES10_S1A_vS1B_EENS_8epilogue10collective6detail29Sm90TmaWarpSpecializedAdapterINS1E_15DefaultEpilogueISI_SJ_SJ_NS1D_6thread17LinearCombinationISI_Li1EffLNS1I_9ScaleType4KindE0ELNS_15FloatRoundStyleE2ESI_EENS1_15EpilogueDefaultEEEEEvvEEEEvNT_6ParamsE,@"STO_CUDA_ENTRY STV_DEFAULT"
_ZN7cutlass13device_kernelINS_4gemm6kernel13GemmUniversalIN4cute5tupleIJiiiiEEENS1_10collective13CollectiveMmaINS1_34MainloopSm90TmaGmmaWarpSpecializedILi5ENS5_IJNS4_1CILi1EEESB_SB_EEENS1_32KernelTmaWarpSpecializedPingpongEEENS5_IJNSA_ILi64EEENSA_ILi256EEESF_EEENS_10bfloat16_tENS5_IJlSB_lEEESI_SJ_NS4_8TiledMMAINS4_8MMA_AtomIJNS4_4SM904GMMA28MMA_64x256x16_F32BF16BF16_SSILNSN_5MajorE0ELSP_0ELNSN_7ScaleInE1ELSQ_1EEEEEENS4_6LayoutISC_NS5_IJNSA_ILi0EEESU_SU_EEEEENS5_IJNS4_10UnderscoreESX_SX_EEEEENS4_13SM90_TMA_LOADENS4_14ComposedLayoutINS4_7SwizzleILi3ELi4ELi3EEENS4_18smem_ptr_flag_bitsILi16EEENST_INS5_IJNSA_ILi8EEESF_EEENS5_IJSF_SB_EEEEEEEvNS4_8identityES10_S1A_vS1B_EENS_8epilogue10collective6detail29Sm90TmaWarpSpecializedAdapterINS1E_15DefaultEpilogueISI_SJ_SJ_NS1D_6thread17LinearCombinationISI_Li1EffLNS1I_9ScaleType4KindE0ELNS_15FloatRoundStyleE2ESI_EENS1_15EpilogueDefaultEEEEEvvEEEEvNT_6ParamsE:
[----:B------:R-:W0:Y:S02]  /*0000*/  LDC R1, c[0x0][0x28] ;  /* 0x00000a00ff017b82 */ /* 0x000e240000000800 */
[----:B0-----:R-:W-:Y:S01]  /*0010*/  VIADD R1, R1, 0xfffffff8 ;  /* 0xfffffff801017836 */ /* 0x001fe20000000000 */
[----:B------:R-:W0:Y:S01]  /*0020*/  S2R R4, SR_TID.X ;  /* 0x0000000000047919 */ /* 0x000e220000002100 */
[----:B------:R-:W-:Y:S01]  /*0030*/  ELECT P0, URZ, PT ;  /* 0x00000000003f782f */ /* 0x000fe20003800000 */
[----:B------:R-:W-:Y:S01]  /*0040*/  BSSY B0, `(.L_x_0) ;  /* 0x000000f000007945 */ /* 0x000fe20003800000 */
[--C-:B0-----:R-:W-:Y:S02]  /*0050*/  SHF.R.U32.HI R0, RZ, 0x5, R4.reuse ;  /* 0x00000005ff007819 */ /* 0x101fe40000011604 */
[----:B------:R-:W-:-:S03]  /*0060*/  SHF.R.U32.HI R5, RZ, 0x7, R4 ;  /* 0x00000007ff057819 */ /* 0x000fc60000011604 */
[----:B------:R-:W0:Y:S04]  /*0070*/  SHFL.IDX PT, R2, R0, RZ, 0x1f ;  /* 0x00001fff00027589 */ /* 0x000e2800000e0000 */
[----:B------:R1:W2:Y:S01]  /*0080*/  SHFL.IDX PT, R8, R5, RZ, 0x1f ;  /* 0x00001fff05087589 */ /* 0x0002a200000e0000 */
[----:B0-----:R-:W-:-:S13]  /*0090*/  ISETP.NE.OR P0, PT, R2, RZ, !P0 ;  /* 0x000000ff0200720c */ /* 0x001fda0004705670 */
[----:B-12---:R-:W-:Y:S05]  /*00a0*/  @P0 BRA `(.L_x_1) ;  /* 0x0000000000200947 */ /* 0x006fea0003800000 */
[----:B------:R-:W-:Y:S02]  /*00b0*/  ULDC.64 UR4, c[0x0][0x198] ;  /* 0x0000660000047ab9 */ /* 0x000fe40000000a00 */
[----:B------:R-:W-:Y:S02]  /*00c0*/  UIADD3 UR6, UP0, UR4, 0xf0, URZ ;  /* 0x000000f004067890 */ /* 0x000fe4000ff1e03f */
[----:B------:R-:W-:Y:S02]  /*00d0*/  UIADD3 UR4, UP1, UR4, 0x1f0, URZ ;  /* 0x000001f004047890 */ /* 0x000fe4000ff3e03f */
[----:B------:R-:W-:Y:S02]  /*00e0*/  UIADD3.X UR7, URZ, UR5, URZ, UP0, !UPT ;  /* 0x000000053f077290 */ /* 0x000fe400087fe43f */
[----:B------:R-:W-:-:S07]  /*00f0*/  UIADD3.X UR5, URZ, UR5, URZ, UP1, !UPT ;  /* 0x000000053f057290 */ /* 0x000fce0008ffe43f */
[----:B------:R0:W-:Y:S02]  /*0100*/  UTMACCTL.PF [UR6] ;  /* 0x00000000060079b9 */ /* 0x0001e40008040000 */
[----:B------:R0:W-:Y:S02]  /*0110*/  UTMACCTL.PF [UR4] ;  /* 0x00000000040079b9 */ /* 0x0001e40008040000 */
[----:B0-----:R-:W-:Y:S01]  /*0120*/  NOP ;  /* 0x0000000000007918 */ /* 0x001fe20000000000 */
.L_x_1:
[----:B------:R-:W-:Y:S05]  /*0130*/  BSYNC B0 ;  /* 0x0000000000007941 */ /* 0x000fea0003800000 */
.L_x_0:
[----:B------:R-:W0:Y:S02]  /*0140*/  SHFL.IDX PT, R3, R0, RZ, 0x1f ;  /* 0x00001fff00037589 */ /* 0x000e2400000e0000 */
[----:B0-----:R-:W-:-:S13]  /*0150*/  ISETP.NE.AND P0, PT, R3, RZ, PT ;  /* 0x000000ff0300720c */ /* 0x001fda0003f05270 */
[----:B------:R-:W-:Y:S05]  /*0160*/  @P0 BRA `(.L_x_2) ;  /* 0x0000000000600947 */ /* 0x000fea0003800000 */
[----:B------:R-:W0:Y:S01]  /*0170*/  S2UR UR8, SR_CgaCtaId ;  /* 0x00000000000879c3 */ /* 0x000e220000008800 */
[----:B------:R-:W-:Y:S01]  /*0180*/  UMOV UR4, 0x400 ;  /* 0x0000040000047882 */ /* 0x000fe20000000000 */
[----:B------:R-:W-:Y:S01]  /*0190*/  UMOV UR5, 0x1 ;  /* 0x0000000100057882 */ /* 0x000fe20000000000 */
[----:B------:R-:W-:Y:S01]  /*01a0*/  UMOV UR6, 0x80 ;  /* 0x0000008000067882 */ /* 0x000fe20000000000 */
[----:B------:R-:W-:Y:S01]  /*01b0*/  ELECT P0, URZ, PT ;  /* 0x00000000003f782f */ /* 0x000fe20003800000 */
[----:B------:R-:W-:-:S04]  /*01c0*/  UIADD3 UR6, -UR6, 0x100000, URZ ;  /* 0x0010000006067890 */ /* 0x000fc8000fffe13f */
[----:B------:R-:W-:Y:S02]  /*01d0*/  USHF.L.U32 UR7, UR6, 0xb, URZ ;  /* 0x0000000b06077899 */ /* 0x000fe4000800063f */
[----:B------:R-:W-:Y:S02]  /*01e0*/  USHF.L.U32 UR6, UR6, 0x1, URZ ;  /* 0x0000000106067899 */ /* 0x000fe4000800063f */
[----:B0-----:R-:W-:Y:S02]  /*01f0*/  ULEA UR8, UR8, UR4, 0x18 ;  /* 0x0000000408087291 */ /* 0x001fe4000f8ec03f */
[----:B------:R-:W-:-:S04]  /*0200*/  UIADD3 UR4, -UR5, 0x100000, URZ ;  /* 0x0010000005047890 */ /* 0x000fc8000fffe13f */
[----:B------:R-:W-:Y:S02]  /*0210*/  USHF.L.U32 UR5, UR4, 0xb, URZ ;  /* 0x0000000b04057899 */ /* 0x000fe4000800063f */
[----:B------:R-:W-:Y:S01]  /*0220*/  USHF.L.U32 UR4, UR4, 0x1, URZ ;  /* 0x0000000104047899 */ /* 0x000fe2000800063f */
[----:B------:R-:W0:Y:S11]  /*0230*/  FENCE.VIEW.ASYNC.S ;  /* 0x00000000000073c6 */ /* 0x000e360000000000 */
[----:B0-----:R0:W1:Y:S01]  /*0240*/  SYNCS.EXCH.64 URZ, [UR8], UR4 ;  /* 0x00000004083f75b2 */ /* 0x0010620008000100 */
[----:B------:R0:W2:Y:S01]  /*0250*/  SYNCS.EXCH.64 URZ, [UR8+0x28], UR6 ;  /* 0x00002806083f75b2 */ /* 0x0000a20008000100 */
[----:B------:R0:W3:Y:S01]  /*0260*/  SYNCS.EXCH.64 URZ, [UR8+0x8], UR4 ;  /* 0x00000804083f75b2 */ /* 0x0000e20008000100 */
[----:B------:R0:W4:Y:S01]  /*0270*/  SYNCS.EXCH.64 URZ, [UR8+0x30], UR6 ;  /* 0x00003006083f75b2 */ /* 0x0001220008000100 */
[----:B------:R0:W0:Y:S01]  /*0280*/  SYNCS.EXCH.64 URZ, [UR8+0x10], UR4 ;  /* 0x00001004083f75b2 */ /* 0x0000220008000100 */
[----:B------:R0:W0:Y:S01]  /*0290*/  SYNCS.EXCH.64 URZ, [UR8+0x38], UR6 ;  /* 0x00003806083f75b2 */ /* 0x0000220008000100 */
[----:B------:R0:W0:Y:S01]  /*02a0*/  SYNCS.EXCH.64 URZ, [UR8+0x18], UR4 ;  /* 0x00001804083f75b2 */ /* 0x0000220008000100 */
[----:B------:R0:W0:Y:S01]  /*02b0*/  SYNCS.EXCH.64 URZ, [UR8+0x40], UR6 ;  /* 0x00004006083f75b2 */ /* 0x0000220008000100 */
[----:B------:R0:W0:Y:S01]  /*02c0*/  SYNCS.EXCH.64 URZ, [UR8+0x20], UR4 ;  /* 0x00002004083f75b2 */ /* 0x0000220008000100 */
[----:B------:R0:W0:Y:S01]  /*02d0*/  SYNCS.EXCH.64 URZ, [UR8+0x48], UR6 ;  /* 0x00004806083f75b2 */ /* 0x0000220008000100 */
[----:B------:R-:W-:Y:S01]  /*02e0*/  NOP ;  /* 0x0000000000007918 */ /* 0x000fe20000000000 */
.L_x_2:
[----:B------:R-:W5:Y:S01]  /*02f0*/  SHFL.IDX PT, R6, R0, RZ, 0x1f ;  /* 0x00001fff00067589 */ /* 0x000f6200000e0000 */
[----:B------:R-:W-:Y:S01]  /*0300*/  ELECT P0, URZ, PT ;  /* 0x00000000003f782f */ /* 0x000fe20003800000 */
[----:B------:R-:W-:Y:S01]  /*0310*/  NOP ;  /* 0x0000000000007918 */ /* 0x000fe20000000000 */
[----:B------:R-:W-:Y:S01]  /*0320*/  ELECT P1, URZ, PT ;  /* 0x00000000003f782f */ /* 0x000fe20003820000 */
[----:B------:R-:W1:Y:S01]  /*0330*/  SHFL.IDX PT, R3, R0, RZ, 0x1f ;  /* 0x00001fff00037589 */ /* 0x000e6200000e0000 */
[----:B0-----:R-:W-:Y:S01]  /*0340*/  UMOV UR4, 0x20 ;  /* 0x0000002000047882 */ /* 0x001fe20000000000 */
[----:B------:R-:W-:Y:S01]  /*0350*/  UMOV UR11, 0x80 ;  /* 0x00000080000b7882 */ /* 0x000fe20000000000 */
[----:B------:R-:W-:Y:S01]  /*0360*/  NOP ;  /* 0x0000000000007918 */ /* 0x000fe20000000000 */
[C---:B------:R-:W-:Y:S01]  /*0370*/  VIADD R33, R8.reuse, 0xffffffff ;  /* 0xffffffff08217836 */ /* 0x040fe20000000000 */
[----:B------:R-:W0:Y:S01]  /*0380*/  SHFL.IDX PT, R5, R5, RZ, 0x1f ;  /* 0x00001fff05057589 */ /* 0x000e2200000e0000 */
[----:B------:R-:W-:Y:S01]  /*0390*/  ULDC.64 UR36, c[0x0][0x208] ;  /* 0x0000820000247ab9 */ /* 0x000fe20000000a00 */
[----:B------:R-:W-:-:S02]  /*03a0*/  ISETP.NE.AND P2, PT, R8, RZ, PT ;  /* 0x000000ff0800720c */ /* 0x000fc40003f45270 */
[----:B------:R-:W-:Y:S02]  /*03b0*/  ISETP.GE.U32.AND P3, PT, R33, 0x2, PT ;  /* 0x000000022100780c */ /* 0x000fe40003f66070 */
[----:B-----5:R-:W-:Y:S02]  /*03c0*/  ISETP.NE.OR P0, PT, R6, RZ, !P0 ;  /* 0x000000ff0600720c */ /* 0x020fe40004705670 */
[----:B-1----:R-:W-:Y:S02]  /*03d0*/  ISETP.NE.OR P1, PT, R3, RZ, !P1 ;  /* 0x000000ff0300720c */ /* 0x002fe40004f25670 */
[----:B------:R-:W-:-:S04]  /*03e0*/  SHF.R.S32.HI R3, RZ, 0x1f, R2 ;  /* 0x0000001fff037819 */ /* 0x000fc80000011402 */
[----:B------:R-:W-:-:S05]  /*03f0*/  LEA.HI R3, R3, R2, RZ, 0x2 ;  /* 0x0000000203037211 */ /* 0x000fca00078f10ff */
[----:B------:R-:W-:Y:S01]  /*0400*/  VOTEU.ALL UP0, P0 ;  /* 0x00000000003f7886 */ /* 0x000fe20000000000 */
[----:B------:R-:W-:Y:S01]  /*0410*/  LOP3.LUT R3, R3, 0xfffffffc, RZ, 0xc0, !PT ;  /* 0xfffffffc03037812 */ /* 0x000fe200078ec0ff */
[----:B------:R-:W-:-:S03]  /*0420*/  VOTEU.ALL UP1, P1 ;  /* 0x00000000003f7886 */ /* 0x000fc60000820000 */
[----:B------:R-:W1:Y:S01]  /*0430*/  @!UP0 S2UR UR7, SR_CgaCtaId ;  /* 0x00000000000789c3 */ /* 0x000e620000008800 */
[----:B------:R-:W-:Y:S01]  /*0440*/  @!UP0 UMOV UR6, 0x400 ;  /* 0x0000040000068882 */ /* 0x000fe20000000000 */
[----:B------:R-:W-:-:S04]  /*0450*/  @!UP0 UIADD3 UR4, -UR4, 0x100000, URZ ;  /* 0x0010000004048890 */ /* 0x000fc8000fffe13f */
[----:B------:R-:W-:Y:S02]  /*0460*/  @!UP0 USHF.L.U32 UR5, UR4, 0xb, URZ ;  /* 0x0000000b04058899 */ /* 0x000fe4000800063f */
[----:B------:R-:W-:Y:S01]  /*0470*/  @!UP0 USHF.L.U32 UR4, UR4, 0x1, URZ ;  /* 0x0000000104048899 */ /* 0x000fe2000800063f */
[----:B------:R-:W-:Y:S01]  /*0480*/  IMAD.IADD R0, R2, 0x1, -R3 ;  /* 0x0000000102007824 */ /* 0x000fe200078e0a03 */
[----:B------:R-:W-:Y:S01]  /*0490*/  @!UP1 UMOV UR9, 0x400 ;  /* 0x0000040000099882 */ /* 0x000fe20000000000 */
[----:B------:R-:W-:Y:S01]  /*04a0*/  VOTEU.ALL UP2, P1 ;  /* 0x00000000003f7886 */ /* 0x000fe20000840000 */
[----:B------:R-:W-:Y:S01]  /*04b0*/  VOTEU.ALL UP3, P1 ;  /* 0x00000000003f7886 */ /* 0x000fe20000860000 */
[----:B------:R-:W-:Y:S01]  /*04c0*/  VOTEU.ALL UP4, P1 ;  /* 0x00000000003f7886 */ /* 0x000fe20000880000 */
[----:B------:R-:W5:Y:S01]  /*04d0*/  @!UP1 S2UR UR10, SR_CgaCtaId ;  /* 0x00000000000a99c3 */ /* 0x000f620000008800 */
[----:B------:R-:W-:Y:S01]  /*04e0*/  VOTEU.ALL UP5, P1 ;  /* 0x00000000003f7886 */ /* 0x000fe200008a0000 */
[----:B------:R-:W-:-:S04]  /*04f0*/  SHF.R.S32.HI R3, RZ, 0x1f, R4 ;  /* 0x0000001fff037819 */ /* 0x000fc80000011404 */
[----:B------:R-:W-:-:S04]  /*0500*/  LEA.HI R3, R3, R4, RZ, 0x7 ;  /* 0x0000000403037211 */ /* 0x000fc800078f38ff */
[----:B------:R-:W-:-:S05]  /*0510*/  LOP3.LUT R3, R3, 0xffffff80, RZ, 0xc0, !PT ;  /* 0xffffff8003037812 */ /* 0x000fca00078ec0ff */
[----:B------:R-:W-:Y:S01]  /*0520*/  IMAD.IADD R3, R4, 0x1, -R3 ;  /* 0x0000000104037824 */ /* 0x000fe200078e0a03 */
[----:B-1----:R-:W-:Y:S02]  /*0530*/  @!UP0 ULEA UR8, UR7, UR6, 0x18 ;  /* 0x0000000607088291 */ /* 0x002fe4000f8ec03f */
[----:B------:R-:W-:-:S04]  /*0540*/  @!UP1 UIADD3 UR6, -UR11, 0x100000, URZ ;  /* 0x001000000b069890 */ /* 0x000fc8000fffe13f */
[----:B------:R-:W-:Y:S02]  /*0550*/  @!UP1 USHF.L.U32 UR7, UR6, 0xb, URZ ;  /* 0x0000000b06079899 */ /* 0x000fe4000800063f */
[----:B------:R-:W-:Y:S01]  /*0560*/  @!UP1 USHF.L.U32 UR6, UR6, 0x1, URZ ;  /* 0x0000000106069899 */ /* 0x000fe2000800063f */
[----:B------:R-:W-:Y:S01]  /*0570*/  VOTEU.ALL UP0, P0 ;  /* 0x00000000003f7886 */ /* 0x000fe20000000000 */
[----:B-----5:R-:W-:Y:S01]  /*0580*/  @!UP1 ULEA UR9, UR10, UR9, 0x18 ;  /* 0x000000090a099291 */ /* 0x020fe2000f8ec03f */
[----:B------:R-:W-:Y:S02]  /*0590*/  VOTEU.ALL UP1, P0 ;  /* 0x00000000003f7886 */ /* 0x000fe40000020000 */
[----:B------:R-:W-:Y:S01]  /*05a0*/  ULDC.64 UR10, c[0x0][0x598] ;  /* 0x00016600000a7ab9 */ /* 0x000fe20000000a00 */
[----:B------:R-:W-:Y:S01]  /*05b0*/  ISETP.NE.AND P0, PT, R0, 0x3, PT ;  /* 0x000000030000780c */ /* 0x000fe20003f05270 */
[----:B------:R-:W1:Y:S02]  /*05c0*/  FENCE.VIEW.ASYNC.S ;  /* 0x00000000000073c6 */ /* 0x000e640000000000 */
[----:B-1----:R1:W2:Y:S01]  /*05d0*/  @!UP0 SYNCS.EXCH.64 URZ, [UR8+0x80], UR4 ;  /* 0x00008004083f85b2 */ /* 0x0022a20008000100 */
[----:B------:R-:W-:-:S02]  /*05e0*/  ISETP.NE.U32.AND P1, PT, RZ, UR10, PT ;  /* 0x0000000aff007c0c */ /* 0x000fc4000bf25070 */
[----:B------:R-:W-:Y:S02]  /*05f0*/  ISETP.EQ.OR P0, PT, R0, RZ, !P0 ;  /* 0x000000ff0000720c */ /* 0x000fe40004702670 */
[----:B------:R-:W-:Y:S02]  /*0600*/  ISETP.NE.AND.EX P1, PT, RZ, UR11, PT, P1 ;  /* 0x0000000bff007c0c */ /* 0x000fe4000bf25310 */
[----:B------:R-:W-:-:S04]  /*0610*/  ISETP.EQ.AND P0, PT, R8, RZ, P0 ;  /* 0x000000ff0800720c */ /* 0x000fc80000702270 */
[----:B------:R-:W-:-:S04]  /*0620*/  SEL R16, RZ, 0x1, !P0 ;  /* 0x00000001ff107807 */ /* 0x000fc80004000000 */
[----:B------:R-:W-:Y:S01]  /*0630*/  SEL R16, R16, 0x2, P3 ;  /* 0x0000000210107807 */ /* 0x000fe20001800000 */
[----:B------:R1:W2:Y:S01]  /*0640*/  @!UP1 SYNCS.EXCH.64 URZ, [UR8+0x88], UR4 ;  /* 0x00008804083f95b2 */ /* 0x0002a20008000100 */
[----:B------:R-:W-:Y:S01]  /*0650*/  NOP ;  /* 0x0000000000007918 */ /* 0x000fe20000000000 */
[----:B------:R1:W2:Y:S01]  /*0660*/  @!UP2 SYNCS.EXCH.64 URZ, [UR9+0x60], UR6 ;  /* 0x00006006093fa5b2 */ /* 0x0002a20008000100 */
[----:B------:R1:W2:Y:S01]  /*0670*/  @!UP3 SYNCS.EXCH.64 URZ, [UR9+0x68], UR6 ;  /* 0x00006806093fb5b2 */ /* 0x0002a20008000100 */
[----:B------:R1:W2:Y:S01]  /*0680*/  @!UP4 SYNCS.EXCH.64 URZ, [UR9+0x70], UR6 ;  /* 0x00007006093fc5b2 */ /* 0x0002a20008000100 */
[----:B------:R1:W2:Y:S01]  /*0690*/  @!UP5 SYNCS.EXCH.64 URZ, [UR9+0x78], UR6 ;  /* 0x00007806093fd5b2 */ /* 0x0002a20008000100 */
[----:B------:R-:W-:Y:S01]  /*06a0*/  NOP ;  /* 0x0000000000007918 */ /* 0x000fe20000000000 */
[----:B--234-:R-:W-:Y:S06]  /*06b0*/  BAR.SYNC.DEFER_BLOCKING 0x0 ;  /* 0x0000000000007b1d */ /* 0x01cfec0000010000 */
[----:B01----:R-:W-:Y:S05]  /*06c0*/  @!P1 BRA `(.L_x_3) ;  /* 0x00000000001c9947 */ /* 0x003fea0003800000 */
[----:B------:R-:W0:Y:S02]  /*06d0*/  LDC.64 R6, c[0x0][0x598] ;  /* 0x00016600ff067b82 */ /* 0x000e240000000a00 */
[----:B0-----:R-:W2:Y:S02]  /*06e0*/  LDG.E.64 R6, desc[UR36][R6.64] ;  /* 0x0000002406067981 */ /* 0x001ea4000c1e1b00 */
[----:B--2---:R-:W-:-:S04]  /*06f0*/  ISETP.NE.U32.AND P0, PT, R6, RZ, PT ;  /* 0x000000ff0600720c */ /* 0x004fc80003f05070 */
[----:B------:R-:W-:-:S13]  /*0700*/  ISETP.NE.AND.EX P0, PT, R7, RZ, PT, P0 ;  /* 0x000000ff0700720c */ /* 0x000fda0003f05300 */
[----:B------:R-:W-:Y:S05]  /*0710*/  @!P0 BRA `(.L_x_3) ;  /* 0x0000000000088947 */ /* 0x000fea0003800000 */
[----:B------:R1:W5:Y:S01]  /*0720*/  LD.E R153, desc[UR36][R6.64] ;  /* 0x0000002406997980 */ /* 0x000362000c101900 */
[----:B------:R-:W-:Y:S05]  /*0730*/  BRA `(.L_x_4) ;  /* 0x0000000000247947 */ /* 0x000fea0003800000 */
.L_x_3:
[----:B------:R-:W-:Y:S02]  /*0740*/  ULDC.64 UR4, c[0x0][0x588] ;  /* 0x0001620000047ab9 */ /* 0x000fe40000000a00 */
[----:B------:R-:W-:-:S04]  /*0750*/  ISETP.NE.U32.AND P0, PT, RZ, UR4, PT ;  /* 0x00000004ff007c0c */ /* 0x000fc8000bf05070 */
[----:B------:R-:W-:-:S13]  /*0760*/  ISETP.NE.AND.EX P0, PT, RZ, UR5, PT, P0 ;  /* 0x00000005ff007c0c */ /* 0x000fda000bf05300 */
[----:B------:R-:W-:Y:S05]  /*0770*/  @!P0 BRA `(.L_x_5) ;  /* 0x00000000000c8947 */ /* 0x000fea0003800000 */
[----:B------:R-:W0:Y:S02]  /*0780*/  LDC.64 R6, c[0x0][0x588] ;  /* 0x00016200ff067b82 */ /* 0x000e240000000a00 */
[----:B0-----:R0:W5:Y:S01]  /*0790*/  LDG.E R153, desc[UR36][R6.64] ;  /* 0x0000002406997981 */ /* 0x001162000c1e1900 */
[----:B------:R-:W-:Y:S05]  /*07a0*/  BRA `(.L_x_4) ;  /* 0x0000000000087947 */ /* 0x000fea0003800000 */
.L_x_5:
[----:B------:R-:W-:Y:S02]  /*07b0*/  ULDC UR4, c[0x0][0x580] ;  /* 0x0001600000047ab9 */ /* 0x000fe40000000800 */
[----:B------:R-:W-:-:S07]  /*07c0*/  IMAD.U32 R153, RZ, RZ, UR4 ;  /* 0x00000004ff997e24 */ /* 0x000fce000f8e00ff */
.L_x_4:
[----:B------:R-:W-:Y:S02]  /*07d0*/  ULDC.64 UR4, c[0x0][0x5a0] ;  /* 0x0001680000047ab9 */ /* 0x000fe40000000a00 */
[----:B------:R-:W-:-:S04]  /*07e0*/  ISETP.NE.U32.AND P0, PT, RZ, UR4, PT ;  /* 0x00000004ff007c0c */ /* 0x000fc8000bf05070 */
[----:B------:R-:W-:-:S13]  /*07f0*/  ISETP.NE.AND.EX P0, PT, RZ, UR5, PT, P0 ;  /* 0x00000005ff007c0c */ /* 0x000fda000bf05300 */
[----:B------:R-:W-:Y:S05]  /*0800*/  @!P0 BRA `(.L_x_6) ;  /* 0x00000000001c8947 */ /* 0x000fea0003800000 */
[----:B01----:R-:W0:Y:S02]  /*0810*/  LDC.64 R6, c[0x0][0x5a0] ;  /* 0x00016800ff067b82 */ /* 0x003e240000000a00 */
[----:B0-----:R-:W2:Y:S02]  /*0820*/  LDG.E.64 R6, desc[UR36][R6.64] ;  /* 0x0000002406067981 */ /* 0x001ea4000c1e1b00 */
[----:B--2---:R-:W-:-:S04]  /*0830*/  ISETP.NE.U32.AND P0, PT, R6, RZ, PT ;  /* 0x000000ff0600720c */ /* 0x004fc80003f05070 */
[----:B------:R-:W-:-:S13]  /*0840*/  ISETP.NE.AND.EX P0, PT, R7, RZ, PT, P0 ;  /* 0x000000ff0700720c */ /* 0x000fda0003f05300 */
[----:B------:R-:W-:Y:S05]  /*0850*/  @!P0 BRA `(.L_x_6) ;  /* 0x0000000000088947 */ /* 0x000fea0003800000 */
[----:B------:R3:W5:Y:S01]  /*0860*/  LD.E R152, desc[UR36][R6.64] ;  /* 0x0000002406987980 */ /* 0x000762000c101900 */
[----:B------:R-:W-:Y:S05]  /*0870*/  BRA `(.L_x_7) ;  /* 0x0000000000247947 */ /* 0x000fea0003800000 */
.L_x_6:
[----:B------:R-:W-:Y:S02]  /*0880*/  ULDC.64 UR4, c[0x0][0x590] ;  /* 0x0001640000047ab9 */ /* 0x000fe40000000a00 */
[----:B------:R-:W-:-:S04]  /*0890*/  ISETP.NE.U32.AND P0, PT, RZ, UR4, PT ;  /* 0x00000004ff007c0c */ /* 0x000fc8000bf05070 */
[----:B------:R-:W-:-:S13]  /*08a0*/  ISETP.NE.AND.EX P0, PT, RZ, UR5, PT, P0 ;  /* 0x00000005ff007c0c */ /* 0x000fda000bf05300 */
[----:B------:R-:W-:Y:S05]  /*08b0*/  @!P0 BRA `(.L_x_8) ;  /* 0x00000000000c8947 */ /* 0x000fea0003800000 */
[----:B01----:R-:W0:Y:S02]  /*08c0*/  LDC.64 R6, c[0x0][0x590] ;  /* 0x00016400ff067b82 */ /* 0x003e240000000a00 */
[----:B0-----:R2:W5:Y:S01]  /*08d0*/  LDG.E R152, desc[UR36][R6.64] ;  /* 0x0000002406987981 */ /* 0x001562000c1e1900 */
[----:B------:R-:W-:Y:S05]  /*08e0*/  BRA `(.L_x_7) ;  /* 0x0000000000087947 */ /* 0x000fea0003800000 */
.L_x_8:
[----:B------:R-:W-:Y:S02]  /*08f0*/  ULDC UR4, c[0x0][0x584] ;  /* 0x0001610000047ab9 */ /* 0x000fe40000000800 */
[----:B------:R-:W-:-:S07]  /*0900*/  IMAD.U32 R152, RZ, RZ, UR4 ;  /* 0x00000004ff987e24 */ /* 0x000fce000f8e00ff */
.L_x_7:
[----:B------:R-:W4:Y:S01]  /*0910*/  LDC R2, c[0x0][0x65c] ;  /* 0x00019700ff027b82 */ /* 0x000f220000000800 */
[----:B------:R-:W4:Y:S01]  /*0920*/  S2R R14, SR_CTAID.Y ;  /* 0x00000000000e7919 */ /* 0x000f220000002600 */
[----:B------:R-:W-:Y:S01]  /*0930*/  ULDC UR6, c[0x0][0x28c] ;  /* 0x0000a30000067ab9 */ /* 0x000fe20000000800 */
[----:B------:R-:W-:Y:S01]  /*0940*/  ISETP.NE.AND P0, PT, R8, 0x2, PT ;  /* 0x000000020800780c */ /* 0x000fe20003f05270 */
[----:B------:R-:W-:Y:S01]  /*0950*/  UIADD3 UR6, UR6, 0x3f, URZ ;  /* 0x0000003f06067890 */ /* 0x000fe2000fffe03f */
[----:B0123--:R-:W0:Y:S01]  /*0960*/  S2R R6, SR_CTAID.X ;  /* 0x0000000000067919 */ /* 0x00fe220000002500 */
[----:B------:R-:W-:Y:S01]  /*0970*/  IMAD.MOV.U32 R7, RZ, RZ, RZ ;  /* 0x000000ffff077224 */ /* 0x000fe200078e00ff */
[----:B------:R-:W-:Y:S01]  /*0980*/  UMOV UR38, URZ ;  /* 0x0000003f00267c82 */ /* 0x000fe20008000000 */
[----:B------:R-:W-:Y:S01]  /*0990*/  USHF.R.S32.HI UR7, URZ, 0x1f, UR6 ;  /* 0x0000001f3f077899 */ /* 0x000fe20008011406 */
[----:B------:R-:W-:Y:S01]  /*09a0*/  UMOV UR39, URZ ;  /* 0x0000003f00277c82 */ /* 0x000fe20008000000 */
[----:B------:R-:W-:-:S02]  /*09b0*/  ULDC.64 UR8, c[0x0][0x650] ;  /* 0x0001940000087ab9 */ /* 0x000fc40000000a00 */
[----:B------:R-:W-:-:S04]  /*09c0*/  ULEA.HI UR7, UR7, UR6, URZ, 0x6 ;  /* 0x0000000607077291 */ /* 0x000fc8000f8f303f */
[----:B------:R-:W-:Y:S01]  /*09d0*/  USHF.R.S32.HI UR40, URZ, 0x6, UR7 ;  /* 0x000000063f287899 */ /* 0x000fe20008011407 */
[----:B----4-:R-:W-:-:S13]  /*09e0*/  ISETP.NE.AND P1, PT, R2, 0x1, PT ;  /* 0x000000010200780c */ /* 0x010fda0003f25270 */
[----:B------:R-:W0:Y:S01]  /*09f0*/  @P1 LDC R19, c[0x0][0x10] ;  /* 0x00000400ff131b82 */ /* 0x000e220000000800 */
[----:B------:R-:W-:Y:S02]  /*0a00*/  @P1 IMAD.MOV.U32 R8, RZ, RZ, R14 ;  /* 0x000000ffff081224 */ /* 0x000fe400078e000e */
[----:B------:R-:W-:Y:S02]  /*0a10*/  @P1 IMAD.MOV.U32 R9, RZ, RZ, RZ ;  /* 0x000000ffff091224 */ /* 0x000fe400078e00ff */
[----:B------:R-:W-:-:S03]  /*0a20*/  @P1 IMAD.MOV.U32 R17, RZ, RZ, RZ ;  /* 0x000000ffff111224 */ /* 0x000fc600078e00ff */
[----:B------:R-:W1:Y:S01]  /*0a30*/  @!P1 LDC R11, c[0x0][0xc] ;  /* 0x00000300ff0b9b82 */ /* 0x000e620000000800 */
[----:B------:R-:W-:Y:S01]  /*0a40*/  ULDC UR4, c[0x0][0xc] ;  /* 0x0000030000047ab9 */ /* 0x000fe20000000800 */
[----:B------:R-:W-:Y:S02]  /*0a50*/  ULDC UR5, c[0x0][0x10] ;  /* 0x0000040000057ab9 */ /* 0x000fe40000000800 */
[----:B------:R-:W-:-:S04]  /*0a60*/  UIMAD.WIDE.U32 UR4, UR4, UR5, URZ ;  /* 0x00000005040472a5 */ /* 0x000fc8000f8e003f */
[----:B------:R-:W2:Y:S01]  /*0a70*/  LDC R2, c[0x0][0x14] ;  /* 0x00000500ff027b82 */ /* 0x000ea20000000800 */
[----:B0-----:R-:W-:-:S04]  /*0a80*/  @P1 IMAD.WIDE.U32 R18, R6, R19, R8 ;  /* 0x0000001306121225 */ /* 0x001fc800078e0008 */
[----:B------:R-:W-:Y:S02]  /*0a90*/  @P1 IMAD.IADD R17, R19, 0x1, R17 ;  /* 0x0000000113111824 */ /* 0x000fe400078e0211 */
[----:B-1----:R-:W-:-:S04]  /*0aa0*/  @!P1 IMAD.WIDE.U32 R8, R11, R14, R6 ;  /* 0x0000000e0b089225 */ /* 0x002fc800078e0006 */
[----:B------:R-:W-:Y:S02]  /*0ab0*/  @!P1 IMAD.MOV.U32 R18, RZ, RZ, R8 ;  /* 0x000000ffff129224 */ /* 0x000fe400078e0008 */
[----:B------:R-:W-:Y:S02]  /*0ac0*/  @!P1 IMAD.MOV.U32 R17, RZ, RZ, R9 ;  /* 0x000000ffff119224 */ /* 0x000fe400078e0009 */
[----:B--2---:R-:W-:-:S04]  /*0ad0*/  IMAD.WIDE.U32 R12, R2, UR4, RZ ;  /* 0x00000004020c7c25 */ /* 0x004fc8000f8e00ff */
[----:B------:R-:W-:Y:S01]  /*0ae0*/  IMAD R23, R2, UR5, RZ ;  /* 0x0000000502177c24 */ /* 0x000fe2000f8e02ff */
[----:B------:R0:W-:Y:S03]  /*0af0*/  STL.64 [R1], R12 ;  /* 0x0000000c01007387 */ /* 0x0001e60000100a00 */
[----:B------:R-:W-:Y:S01]  /*0b00*/  IMAD.IADD R23, R13, 0x1, R23 ;  /* 0x000000010d177824 */ /* 0x000fe200078e0217 */
[----:B------:R-:W-:Y:S06]  /*0b10*/  @P0 BRA `(.L_x_9) ;  /* 0x0000000000200947 */ /* 0x000fec0003800000 */
[----:B------:R-:W-:Y:S01]  /*0b20*/  UISETP.GE.U32.AND UP0, UPT, UR40, 0x5, UPT ;  /* 0x000000052800788c */ /* 0x000fe2000bf06070 */
[----:B------:R-:W-:Y:S01]  /*0b30*/  IADD3 R18, P0, R18, R12, RZ ;  /* 0x0000000c12127210 */ /* 0x000fe20007f1e0ff */
[----:B------:R-:W-:Y:S01]  /*0b40*/  UIMAD.WIDE.U32 UR4, UR40, -0x33333333, URZ ;  /* 0xcccccccd280478a5 */ /* 0x000fe2000f8e003f */
[----:B------:R-:W-:-:S03]  /*0b50*/  UMOV UR39, URZ ;  /* 0x0000003f00277c82 */ /* 0x000fc60008000000 */
[----:B------:R-:W-:Y:S01]  /*0b60*/  USHF.R.U32.HI UR4, URZ, 0x2, UR5 ;  /* 0x000000023f047899 */ /* 0x000fe20008011605 */
[----:B------:R-:W-:-:S03]  /*0b70*/  IMAD.X R17, R23, 0x1, R17, P0 ;  /* 0x0000000117117824 */ /* 0x000fc600000e0611 */
[----:B------:R-:W-:Y:S02]  /*0b80*/  UIMAD UR38, UR4, -0x5, UR40 ;  /* 0xfffffffb042678a4 */ /* 0x000fe4000f8e0228 */
[----:B------:R-:W-:-:S12]  /*0b90*/  @UP0 ULOP3.LUT UR39, UR4, 0x1, URZ, 0xc0, !UPT ;  /* 0x0000000104270892 */ /* 0x000fd8000f8ec03f */
.L_x_9:
[----:B------:R-:W-:Y:S01]  /*0ba0*/  ISETP.GE.U32.AND P0, PT, R18, UR8, PT ;  /* 0x0000000812007c0c */ /* 0x000fe2000bf06070 */
[----:B------:R-:W-:Y:S01]  /*0bb0*/  IMAD.MOV.U32 R19, RZ, RZ, -0x1 ;  /* 0xffffffffff137424 */ /* 0x000fe200078e00ff */
[----:B------:R-:W-:Y:S01]  /*0bc0*/  PRMT R8, RZ, 0x7610, R8 ;  /* 0x00007610ff087816 */ /* 0x000fe20000000008 */
[----:B------:R-:W-:Y:S01]  /*0bd0*/  IMAD.MOV.U32 R22, RZ, RZ, -0x1 ;  /* 0xffffffffff167424 */ /* 0x000fe200078e00ff */
[----:B------:R-:W-:Y:S01]  /*0be0*/  ISETP.GE.U32.AND.EX P0, PT, R17, UR9, PT, P0 ;  /* 0x0000000911007c0c */ /* 0x000fe2000bf06100 */
[----:B------:R-:W-:-:S12]  /*0bf0*/  IMAD.MOV.U32 R2, RZ, RZ, -0x1 ;  /* 0xffffffffff027424 */ /* 0x000fd800078e00ff */
[----:B------:R-:W-:Y:S05]  /*0c00*/  @P0 BRA `(.L_x_10) ;  /* 0x00000004005c0947 */ /* 0x000fea0003800000 */
[----:B------:R-:W1:Y:S01]  /*0c10*/  LDC.64 R20, c[0x0][0x628] ;  /* 0x00018a00ff147b82 */ /* 0x000e620000000a00 */
[----:B------:R-:W-:Y:S02]  /*0c20*/  IMAD.MOV.U32 R8, RZ, RZ, R18 ;  /* 0x000000ffff087224 */ /* 0x000fe400078e0012 */
[----:B------:R-:W-:-:S05]  /*0c30*/  IMAD.MOV.U32 R9, RZ, RZ, R17 ;  /* 0x000000ffff097224 */ /* 0x000fca00078e0011 */
[----:B------:R-:W2:Y:S08]  /*0c40*/  LDC R2, c[0x0][0x630] ;  /* 0x00018c00ff027b82 */ /* 0x000eb00000000800 */
[----:B------:R-:W3:Y:S01]  /*0c50*/  LDC.64 R24, c[0x0][0x620] ;  /* 0x00018800ff187b82 */ /* 0x000ee20000000a00 */
[----:B-1----:R-:W-:-:S04]  /*0c60*/  ISETP.NE.U32.AND P0, PT, R20, RZ, PT ;  /* 0x000000ff1400720c */ /* 0x002fc80003f05070 */
[----:B------:R-:W-:-:S13]  /*0c70*/  ISETP.NE.AND.EX P0, PT, R21, RZ, PT, P0 ;  /* 0x000000ff1500720c */ /* 0x000fda0003f05300 */
[----:B--23--:R-:W-:Y:S05]  /*0c80*/  @!P0 BRA `(.L_x_11) ;  /* 0x0000000000288947 */ /* 0x00cfea0003800000 */
[----:B0-----:R-:W0:Y:S02]  /*0c90*/  LDC R13, c[0x0][0x634] ;  /* 0x00018d00ff0d7b82 */ /* 0x001e240000000800 */
[----:B0-----:R-:W-:-:S05]  /*0ca0*/  IADD3 R13, P0, R18, R13, RZ ;  /* 0x0000000d120d7210 */ /* 0x001fca0007f1e0ff */
[----:B------:R-:W-:-:S04]  /*0cb0*/  IMAD.X R15, RZ, RZ, R17, P0 ;  /* 0x000000ffff0f7224 */ /* 0x000fc800000e0611 */
[----:B------:R-:W-:-:S04]  /*0cc0*/  IMAD.WIDE.U32 R8, R15, R20, RZ ;  /* 0x000000140f087225 */ /* 0x000fc800078e00ff */
[----:B------:R-:W-:-:S04]  /*0cd0*/  IMAD.WIDE.U32 R10, P0, R13, R21, R8 ;  /* 0x000000150d0a7225 */ /* 0x000fc80007800008 */
[----:B------:R-:W-:-:S04]  /*0ce0*/  IMAD.WIDE.U32 R8, R13, R20, RZ ;  /* 0x000000140d087225 */ /* 0x000fc800078e00ff */
[----:B------:R-:W-:Y:S01]  /*0cf0*/  IMAD.X R13, RZ, RZ, RZ, P0 ;  /* 0x000000ffff0d7224 */ /* 0x000fe200000e06ff */
[----:B------:R-:W-:Y:S01]  /*0d00*/  IADD3 RZ, P0, R9, R10, RZ ;  /* 0x0000000a09ff7210 */ /* 0x000fe20007f1e0ff */
[----:B------:R-:W-:-:S04]  /*0d10*/  IMAD.MOV.U32 R12, RZ, RZ, R11 ;  /* 0x000000ffff0c7224 */ /* 0x000fc800078e000b */
[----:B------:R-:W-:-:S08]  /*0d20*/  IMAD.WIDE.U32.X R8, R15, R21, R12, P0 ;  /* 0x000000150f087225 */ /* 0x000fd000000e040c */
.L_x_11:
[-CC-:B------:R-:W-:Y:S01]  /*0d30*/  SHF.R.U64 R31, R8, R2.reuse, R9.reuse ;  /* 0x00000002081f7219 */ /* 0x180fe20000001209 */
[----:B0-----:R-:W0:Y:S01]  /*0d40*/  LDC R12, c[0x0][0x618] ;  /* 0x00018600ff0c7b82 */ /* 0x001e220000000800 */
[----:B------:R-:W-:Y:S01]  /*0d50*/  SHF.R.U32.HI R7, RZ, R2, R9 ;  /* 0x00000002ff077219 */ /* 0x000fe20000011609 */
[----:B------:R-:W-:Y:S01]  /*0d60*/  ULDC UR4, c[0x0][0x150] ;  /* 0x0000540000047ab9 */ /* 0x000fe20000000800 */
[----:B------:R-:W-:Y:S01]  /*0d70*/  IADD3 R11, P0, RZ, -R31, RZ ;  /* 0x8000001fff0b7210 */ /* 0x000fe20007f1e0ff */
[----:B------:R-:W-:Y:S01]  /*0d80*/  IMAD.MOV.U32 R19, RZ, RZ, R17 ;  /* 0x000000ffff137224 */ /* 0x000fe200078e0011 */
[----:B------:R-:W-:-:S03]  /*0d90*/  I2FP.F32.U32 R2, R6 ;  /* 0x0000000600027245 */ /* 0x000fc60000201000 */
[----:B------:R-:W1:Y:S01]  /*0da0*/  LDC.64 R26, c[0x0][0x640] ;  /* 0x00019000ff1a7b82 */ /* 0x000e620000000a00 */
[----:B------:R-:W-:Y:S02]  /*0db0*/  IMAD.X R13, RZ, RZ, ~R7, P0 ;  /* 0x000000ffff0d7224 */ /* 0x000fe400000e0e07 */
[----:B------:R-:W-:Y:S01]  /*0dc0*/  FMUL R2, R2, UR4 ;  /* 0x0000000402027c20 */ /* 0x000fe20008400000 */
[----:B------:R-:W-:Y:S01]  /*0dd0*/  IMAD.WIDE.U32 R8, R11, R24, R18 ;  /* 0x000000180b087225 */ /* 0x000fe200078e0012 */
[----:B------:R-:W-:-:S03]  /*0de0*/  ULDC UR4, c[0x0][0x154] ;  /* 0x0000550000047ab9 */ /* 0x000fc60000000800 */
[----:B------:R-:W-:Y:S01]  /*0df0*/  IMAD R10, R13, R24, RZ ;  /* 0x000000180d0a7224 */ /* 0x000fe200078e02ff */
[----:B------:R-:W2:Y:S01]  /*0e00*/  LDC R7, c[0x0][0x144] ;  /* 0x00005100ff077b82 */ /* 0x000ea20000000800 */
[----:B------:R-:W3:Y:S02]  /*0e10*/  F2I.U32.TRUNC.NTZ R2, R2 ;  /* 0x0000000200027305 */ /* 0x000ee4000020f000 */
[----:B------:R-:W-:-:S04]  /*0e20*/  IMAD R11, R11, R25, R10 ;  /* 0x000000190b0b7224 */ /* 0x000fc800078e020a */
[----:B------:R-:W-:Y:S01]  /*0e30*/  IMAD.IADD R9, R9, 0x1, R11 ;  /* 0x0000000109097824 */ /* 0x000fe200078e020b */
[----:B------:R-:W4:Y:S01]  /*0e40*/  LDC R22, c[0x0][0x608] ;  /* 0x00018200ff167b82 */ /* 0x000f220000000800 */
[----:B------:R-:W-:-:S03]  /*0e50*/  IMAD.MOV.U32 R11, RZ, RZ, -0x1 ;  /* 0xffffffffff0b7424 */ /* 0x000fc600078e00ff */
[--C-:B0-----:R-:W-:Y:S02]  /*0e60*/  SHF.R.U64 R20, R8, R12, R9.reuse ;  /* 0x0000000c08147219 */ /* 0x101fe40000001209 */
[----:B------:R-:W-:Y:S02]  /*0e70*/  I2FP.F32.U32 R8, R14 ;  /* 0x0000000e00087245 */ /* 0x000fe40000201000 */
[----:B------:R-:W0:Y:S01]  /*0e80*/  LDC R24, c[0x0][0x658] ;  /* 0x00019600ff187b82 */ /* 0x000e220000000800 */
[----:B-1----:R-:W-:Y:S01]  /*0e90*/  ISETP.NE.U32.AND P0, PT, R26, RZ, PT ;  /* 0x000000ff1a00720c */ /* 0x002fe20003f05070 */
[----:B---3--:R-:W-:Y:S02]  /*0ea0*/  IMAD.MOV R10, RZ, RZ, -R2 ;  /* 0x000000ffff0a7224 */ /* 0x008fe400078e0a02 */
[----:B------:R-:W-:Y:S01]  /*0eb0*/  FMUL R8, R8, UR4 ;  /* 0x0000000408087c20 */ /* 0x000fe20008400000 */
[----:B------:R-:W-:Y:S02]  /*0ec0*/  SHF.R.U32.HI R9, RZ, R12, R9 ;  /* 0x0000000cff097219 */ /* 0x000fe40000011609 */
[----:B------:R-:W-:Y:S01]  /*0ed0*/  ISETP.NE.AND.EX P0, PT, R27, RZ, PT, P0 ;  /* 0x000000ff1b00720c */ /* 0x000fe20003f05300 */
[----:B------:R1:W3:Y:S01]  /*0ee0*/  F2I.U32.TRUNC.NTZ R15, R8 ;  /* 0x00000008000f7305 */ /* 0x0002e2000020f000 */
[----:B------:R-:W1:Y:S01]  /*0ef0*/  LDC R19, c[0x0][0x148] ;  /* 0x00005200ff137b82 */ /* 0x000e620000000800 */
[----:B--2---:R-:W-:-:S07]  /*0f00*/  IMAD R2, R7, R10, R6 ;  /* 0x0000000a07027224 */ /* 0x004fce00078e0206 */
[----:B------:R-:W2:Y:S01]  /*0f10*/  LDC R25, c[0x0][0x600] ;  /* 0x00018000ff197b82 */ /* 0x000ea20000000800 */
[-CC-:B----4-:R-:W-:Y:S02]  /*0f20*/  SHF.R.U64 R32, R20, R22.reuse, R9.reuse ;  /* 0x0000001614207219 */ /* 0x190fe40000001209 */
[----:B------:R-:W-:Y:S01]  /*0f30*/  SHF.R.U32.HI R7, RZ, R22, R9 ;  /* 0x00000016ff077219 */ /* 0x000fe20000011609 */
[----:B------:R-:W-:-:S04]  /*0f40*/  IMAD.MOV.U32 R9, RZ, RZ, 0x1 ;  /* 0x00000001ff097424 */ /* 0x000fc800078e00ff */
[----:B------:R-:W4:Y:S01]  /*0f50*/  LDC R28, c[0x0][0x648] ;  /* 0x00019200ff1c7b82 */ /* 0x000f220000000800 */
[-C--:B0-----:R-:W-:Y:S02]  /*0f60*/  SHF.L.U32 R6, R11, R24.reuse, RZ ;  /* 0x000000180b067219 */ /* 0x081fe400000006ff */
[--C-:B------:R-:W-:Y:S02]  /*0f70*/  SHF.R.U64 R22, R32, R24, R7.reuse ;  /* 0x0000001820167219 */ /* 0x100fe40000001207 */
[----:B------:R-:W-:Y:S02]  /*0f80*/  LOP3.LUT R13, RZ, R6, RZ, 0x33, !PT ;  /* 0x00000006ff0d7212 */ /* 0x000fe400078e33ff */
[-C--:B------:R-:W-:Y:S01]  /*0f90*/  SHF.R.U32.HI R7, RZ, R24.reuse, R7 ;  /* 0x00000018ff077219 */ /* 0x080fe20000011607 */
[----:B------:R-:W0:Y:S01]  /*0fa0*/  LDC R29, c[0x0][0x638] ;  /* 0x00018e00ff1d7b82 */ /* 0x000e220000000800 */
[----:B------:R-:W-:Y:S01]  /*0fb0*/  SHF.L.U32 R12, R9, R24, RZ ;  /* 0x00000018090c7219 */ /* 0x000fe200000006ff */
[----:B------:R-:W-:-:S06]  /*0fc0*/  IMAD.MOV.U32 R6, RZ, RZ, R22 ;  /* 0x000000ffff067224 */ /* 0x000fcc00078e0016 */
[----:B------:R-:W0:Y:S01]  /*0fd0*/  LDC R30, c[0x0][0x610] ;  /* 0x00018400ff1e7b82 */ /* 0x000e220000000800 */
[----:B-1-3--:R-:W-:Y:S05]  /*0fe0*/  @!P0 BRA `(.L_x_12) ;  /* 0x0000000000288947 */ /* 0x00afea0003800000 */
[----:B------:R-:W1:Y:S02]  /*0ff0*/  LDC R11, c[0x0][0x64c] ;  /* 0x00019300ff0b7b82 */ /* 0x000e640000000800 */
[----:B-1----:R-:W-:-:S05]  /*1000*/  IADD3 R11, P0, R22, R11, RZ ;  /* 0x0000000b160b7210 */ /* 0x002fca0007f1e0ff */
        /* <DEDUP_REMOVED lines=8> */
.L_x_12:
[----:B----4-:R-:W-:Y:S01]  /*1090*/  SHF.R.U64 R6, R6, R28, R7 ;  /* 0x0000001c06067219 */ /* 0x010fe20000001207 */
[----:B--2---:R-:W-:Y:S01]  /*10a0*/  VIADD R7, R25, 0xffffffff ;  /* 0xffffffff19077836 */ /* 0x004fe20000000000 */
[----:B------:R-:W-:Y:S01]  /*10b0*/  LOP3.LUT R13, R32, R13, RZ, 0xc0, !PT ;  /* 0x0000000d200d7212 */ /* 0x000fe200078ec0ff */
[----:B------:R-:W-:Y:S02]  /*10c0*/  IMAD.MOV R15, RZ, RZ, -R15 ;  /* 0x000000ffff0f7224 */ /* 0x000fe400078e0a0f */
[----:B------:R-:W-:Y:S01]  /*10d0*/  IMAD.MOV R8, RZ, RZ, -R6 ;  /* 0x000000ffff087224 */ /* 0x000fe200078e0a06 */
[----:B------:R-:W-:Y:S01]  /*10e0*/  LOP3.LUT R7, R20, R7, RZ, 0xc0, !PT ;  /* 0x0000000714077212 */ /* 0x000fe200078ec0ff */
[----:B------:R-:W-:Y:S02]  /*10f0*/  IMAD R13, R12, R6, R13 ;  /* 0x000000060c0d7224 */ /* 0x000fe400078e020d */
[----:B------:R-:W-:Y:S02]  /*1100*/  @P1 IMAD R2, R19, R15, R14 ;  /* 0x0000000f13021224 */ /* 0x000fe400078e020e */
[----:B0-----:R-:W-:-:S02]  /*1110*/  IMAD R6, R8, R29, R22 ;  /* 0x0000001d08067224 */ /* 0x001fc400078e0216 */
[----:B------:R-:W-:Y:S02]  /*1120*/  IMAD R2, R13, R30, R2 ;  /* 0x0000001e0d027224 */ /* 0x000fe400078e0202 */
[----:B------:R-:W-:Y:S02]  /*1130*/  IMAD R19, R6, R25, R7 ;  /* 0x0000001906137224 */ /* 0x000fe400078e0207 */
[----:B------:R-:W-:-:S03]  /*1140*/  IMAD.MOV.U32 R8, RZ, RZ, 0x1 ;  /* 0x00000001ff087424 */ /* 0x000fc600078e00ff */
[----:B------:R-:W-:Y:S02]  /*1150*/  SEL R22, R19, R2, !P1 ;  /* 0x0000000213167207 */ /* 0x000fe40004800000 */
[----:B------:R-:W-:Y:S01]  /*1160*/  SEL R19, R2, R19, !P1 ;  /* 0x0000001302137207 */ /* 0x000fe20004800000 */
[----:B------:R-:W-:-:S07]  /*1170*/  IMAD.MOV.U32 R2, RZ, RZ, R31 ;  /* 0x000000ffff027224 */ /* 0x000fce00078e001f */
.L_x_10:
[----:B------:R-:W-:Y:S05]  /*1180*/  @!P2 BRA `(.L_x_13) ;  /* 0x000000900084a947 */ /* 0x000fea0003800000 */
[----:B------:R-:W-:-:S13]  /*1190*/  ISETP.GT.U32.AND P0, PT, R33, 0x1, PT ;  /* 0x000000012100780c */ /* 0x000fda0003f04070 */
[----:B------:R-:W-:Y:S05]  /*11a0*/  @P0 EXIT ;  /* 0x000000000000094d */ /* 0x000fea0003800000 */
.L_x_14:
[----:B------:R-:W-:-:S08]  /*11b0*/  NOP ;  /* 0x0000000000007918 */ /* 0x000fd00000000000 */
[----:B------:R-:W1:Y:S02]  /*11c0*/  USETMAXREG.TRY_ALLOC.CTAPOOL UP0, 0xe8 ;  /* 0x000000e8000079c8 */ /* 0x000e640008000600 */
[----:B-1----:R-:W-:-:S13]  /*11d0*/  PLOP3.LUT P0, PT, PT, PT, UP0, 0x80, 0x0 ;  /* 0x000000000000781c */ /* 0x002fda0003f0f008 */
[----:B------:R-:W-:Y:S05]  /*11e0*/  @!P0 BRA `(.L_x_14) ;  /* 0xfffffffc00f08947 */ /* 0x000fea000383ffff */
[----:B------:R-:W-:-:S13]  /*11f0*/  LOP3.LUT P0, RZ, R8, 0xff, RZ, 0xc0, !PT ;  /* 0x000000ff08ff7812 */ /* 0x000fda000780c0ff */
[----:B------:R-:W-:Y:S05]  /*1200*/  @!P0 EXIT ;  /* 0x000000000000894d */ /* 0x000fea0003800000 */
[----:B------:R-:W1:Y:S01]  /*1210*/  S2UR UR4, SR_CgaCtaId ;  /* 0x00000000000479c3 */ /* 0x000e620000008800 */
[----:B------:R-:W-:Y:S01]  /*1220*/  VIADD R6, R5, 0xffffffff ;  /* 0xffffffff05067836 */ /* 0x000fe20000000000 */
[----:B------:R-:W-:Y:S01]  /*1230*/  SHF.R.S32.HI R0, RZ, 0x1f, R3 ;  /* 0x0000001fff007819 */ /* 0x000fe20000011403 */
[----:B------:R-:W-:Y:S01]  /*1240*/  UMOV UR41, 0x400 ;  /* 0x0000040000297882 */ /* 0x000fe20000000000 */
[----:B------:R-:W-:Y:S01]  /*1250*/  UISETP.LT.AND UP0, UPT, UR40, 0x1, UPT ;  /* 0x000000012800788c */ /* 0x000fe2000bf01270 */
[----:B------:R-:W-:Y:S01]  /*1260*/  LOP3.LUT R172, R16, 0x1, RZ, 0xfc, !PT ;  /* 0x0000000110ac7812 */ /* 0x000fe200078efcff */
[----:B------:R-:W-:Y:S01]  /*1270*/  USHF.L.U32 UR44, UR40, 0x1, URZ ;  /* 0x00000001282c7899 */ /* 0x000fe2000800063f */
[----:B------:R-:W-:Y:S01]  /*1280*/  R2UR UR42, R6 ;  /* 0x00000000062a72ca */ /* 0x000fe200000e0000 */
[----:B------:R-:W-:Y:S01]  /*1290*/  USEL UR43, UR40, 0x1, UP0 ;  /* 0x00000001282b7887 */ /* 0x000fe20008000000 */
[CC--:B------:R-:W-:Y:S02]  /*12a0*/  LEA.HI R4, R0.reuse, R3.reuse, RZ, 0x2 ;  /* 0x0000000300047211 */ /* 0x0c0fe400078f10ff */
[----:B------:R-:W-:Y:S01]  /*12b0*/  LEA.HI R0, R0, R3, RZ, 0x5 ;  /* 0x0000000300007211 */ /* 0x000fe200078f28ff */
[----:B------:R-:W-:Y:S01]  /*12c0*/  UIADD3 UR43, -UR43, UR40, URZ ;  /* 0x000000282b2b7290 */ /* 0x000fe2000fffe13f */
[----:B------:R-:W-:-:S02]  /*12d0*/  SHF.R.S32.HI R154, RZ, 0x2, R4 ;  /* 0x00000002ff9a7819 */ /* 0x000fc40000011404 */
[----:B------:R-:W-:Y:S02]  /*12e0*/  SHF.R.S32.HI R5, RZ, 0x1f, R4 ;  /* 0x0000001fff057819 */ /* 0x000fe40000011404 */
[----:B------:R-:W-:Y:S02]  /*12f0*/  LOP3.LUT R156, R4, 0xfffffffc, RZ, 0xc0, !PT ;  /* 0xfffffffc049c7812 */ /* 0x000fe400078ec0ff */
[----:B------:R-:W-:Y:S01]  /*1300*/  LEA.HI R5, R5, R154, RZ, 0x3 ;  /* 0x0000009a05057211 */ /* 0x000fe200078f18ff */
[----:B------:R-:W-:Y:S01]  /*1310*/  USHF.L.U32 UR42, UR42, 0x3, URZ ;  /* 0x000000032a2a7899 */ /* 0x000fe2000800063f */
[----:B------:R-:W-:Y:S01]  /*1320*/  ISETP.NE.AND P0, PT, R6, RZ, PT ;  /* 0x000000ff0600720c */ /* 0x000fe20003f05270 */
[----:B------:R-:W-:Y:S01]  /*1330*/  IMAD.IADD R156, R3, 0x1, -R156 ;  /* 0x00000001039c7824 */ /* 0x000fe200078e0a9c */
[----:B------:R-:W-:Y:S01]  /*1340*/  LOP3.LUT R5, R5, 0xfffffff8, RZ, 0xc0, !PT ;  /* 0xfffffff805057812 */ /* 0x000fe200078ec0ff */
[----:B-1----:R-:W-:Y:S01]  /*1350*/  ULEA UR41, UR4, UR41, 0x18 ;  /* 0x0000002904297291 */ /* 0x002fe2000f8ec03f */
[----:B------:R-:W-:Y:S01]  /*1360*/  SEL R173, RZ, 0x1, P0 ;  /* 0x00000001ffad7807 */ /* 0x000fe20000000000 */
[----:B------:R-:W-:Y:S01]  /*1370*/  IMAD.U32 R158, RZ, RZ, UR42 ;  /* 0x0000002aff9e7e24 */ /* 0x000fe2000f8e00ff */
[----:B------:R-:W-:Y:S01]  /*1380*/  ULDC UR4, c[0x0][0x284] ;  /* 0x0000a10000047ab9 */ /* 0x000fe20000000800 */
[----:B------:R-:W-:Y:S01]  /*1390*/  IMAD.IADD R154, R154, 0x1, -R5 ;  /* 0x000000019a9a7824 */ /* 0x000fe200078e0a05 */
[----:B------:R-:W-:Y:S01]  /*13a0*/  UIADD3 UR45, UR41, 0x60, URZ ;  /* 0x00000060292d7890 */ /* 0x000fe2000fffe03f */
[----:B------:R-:W-:-:S02]  /*13b0*/  SHF.R.S32.HI R5, RZ, 0x5, R0 ;  /* 0x00000005ff057819 */ /* 0x000fc40000011400 */
[C---:B------:R-:W-:Y:S02]  /*13c0*/  LOP3.LUT R160, R158.reuse, 0x8, RZ, 0xc0, !PT ;  /* 0x000000089ea07812 */ /* 0x040fe400078ec0ff */
[--C-:B------:R-:W-:Y:S01]  /*13d0*/  SHF.R.S32.HI R155, RZ, 0x1f, R154.reuse ;  /* 0x0000001fff9b7819 */ /* 0x100fe2000001149a */
[C-C-:B------:R-:W-:Y:S01]  /*13e0*/  IMAD R161, R5.reuse, -0x10, -R154.reuse ;  /* 0xfffffff005a17824 */ /* 0x140fe200078e0a9a */
[----:B------:R-:W-:Y:S01]  /*13f0*/  LOP3.LUT R158, R158, 0x8, RZ, 0xc, !PT ;  /* 0x000000089e9e7812 */ /* 0x000fe200078e0cff */
[----:B------:R-:W-:Y:S01]  /*1400*/  IMAD.U32 R157, RZ, RZ, UR45 ;  /* 0x0000002dff9d7e24 */ /* 0x000fe2000f8e00ff */
[----:B------:R-:W-:Y:S01]  /*1410*/  LOP3.LUT R160, R160, 0x18, RZ, 0x3c, !PT ;  /* 0x00000018a0a07812 */ /* 0x000fe200078e3cff */
[----:B------:R-:W-:-:S04]  /*1420*/  IMAD.WIDE R154, R5, 0x10, R154 ;  /* 0x00000010059a7825 */ /* 0x000fc800078e029a */
[----:B------:R-:W-:Y:S02]  /*1430*/  VIADD R159, R157, UR42 ;  /* 0x0000002a9d9f7c36 */ /* 0x000fe40008000000 */
[----:B------:R-:W-:-:S07]  /*1440*/  VIADD R161, R161, UR4 ;  /* 0x00000004a1a17c36 */ /* 0x000fce0008000000 */
.L_x_290:
[----:B------:R-:W-:Y:S01]  /*1450*/  SHF.L.U32 R0, R173, 0x1f, RZ ;  /* 0x0000001fad007819 */ /* 0x000fe200000006ff */
[----:B------:R-:W-:Y:S02]  /*1460*/  ULDC UR4, c[0x0][0x28c] ;  /* 0x0000a30000047ab9 */ /* 0x000fe40000000800 */
[----:B------:R-:W-:Y:S01]  /*1470*/  ISETP.LT.AND P1, PT, RZ, UR4, PT ;  /* 0x00000004ff007c0c */ /* 0x000fe2000bf21270 */
[----:B------:R-:W1:Y:S02]  /*1480*/  SYNCS.PHASECHK.TRANS64.TRYWAIT P0, [R157+UR42], R0 ;  /* 0x000000009d0075a7 */ /* 0x000e64000800016a */
[----:B-1-34-:R-:W-:Y:S10]  /*1490*/  @!P0 BRA `(.L_x_15) ;  /* 0x0000009c00dc8947 */ /* 0x01aff40003800000 */
.L_x_313:
[----:B------:R-:W-:Y:S05]  /*14a0*/  @P1 BRA `(.L_x_16) ;  /* 0x0000000000401947 */ /* 0x000fea0003800000 */
[----:B-1----:R-:W-:Y:S01]  /*14b0*/  MOV R0, 0x0 ;  /* 0x0000000000007802 */ /* 0x002fe20000000f00 */
[----:B------:R-:W-:Y:S01]  /*14c0*/  ULDC.64 UR4, c[0x4][0x68] ;  /* 0x01001a0000047ab9 */ /* 0x000fe20000000a00 */
[----:B------:R-:W-:Y:S01]  /*14d0*/  ULDC.64 UR6, c[0x4][0x8] ;  /* 0x0100020000067ab9 */ /* 0x000fe20000000a00 */
[----:B------:R-:W-:Y:S01]  /*14e0*/  IMAD.U32 R4, RZ, RZ, UR4 ;  /* 0x00000004ff047e24 */ /* 0x000fe2000f8e00ff */
[----:B------:R1:W2:Y:S01]  /*14f0*/  LDC.64 R14, c[0x4][R0] ;  /* 0x01000000000e7b82 */ /* 0x0002a20000000a00 */
[----:B------:R-:W-:Y:S01]  /*1500*/  IMAD.U32 R5, RZ, RZ, UR5 ;  /* 0x00000005ff057e24 */ /* 0x000fe2000f8e00ff */
[----:B------:R-:W-:Y:S01]  /*1510*/  ULDC.64 UR4, c[0x4][0x70] ;  /* 0x01001c0000047ab9 */ /* 0x000fe20000000a00 */
[----:B------:R-:W-:Y:S02]  /*1520*/  IMAD.U32 R10, RZ, RZ, UR6 ;  /* 0x00000006ff0a7e24 */ /* 0x000fe4000f8e00ff */
[----:B------:R-:W-:Y:S02]  /*1530*/  IMAD.U32 R6, RZ, RZ, UR4 ;  /* 0x00000004ff067e24 */ /* 0x000fe4000f8e00ff */
[----:B------:R-:W-:-:S02]  /*1540*/  IMAD.U32 R7, RZ, RZ, UR5 ;  /* 0x00000005ff077e24 */ /* 0x000fc4000f8e00ff */
[----:B------:R-:W-:Y:S02]  /*1550*/  IMAD.U32 R11, RZ, RZ, UR7 ;  /* 0x00000007ff0b7e24 */ /* 0x000fe4000f8e00ff */
[----:B------:R-:W-:Y:S02]  /*1560*/  IMAD.MOV.U32 R8, RZ, RZ, 0x1e1 ;  /* 0x000001e1ff087424 */ /* 0x000fe400078e00ff */
[----:B0-----:R-:W-:Y:S02]  /*1570*/  IMAD.MOV.U32 R12, RZ, RZ, 0x1 ;  /* 0x00000001ff0c7424 */ /* 0x001fe400078e00ff */
[----:B-1----:R-:W-:-:S07]  /*1580*/  IMAD.MOV.U32 R13, RZ, RZ, RZ ;  /* 0x000000ffff0d7224 */ /* 0x002fce00078e00ff */
[----:B------:R-:W-:-:S07]  /*1590*/  LEPC R20, `(.L_x_16) ;  /* 0x000000001014794e */ /* 0x000fce0000000000 */
[----:B--2--5:R-:W-:Y:S05]  /*15a0*/  CALL.ABS.NOINC R14 ;  /* 0x000000000e007343 */ /* 0x024fea0003c00000 */
.L_x_16:
[----:B------:R-:W-:-:S13]  /*15b0*/  ISETP.NE.AND P0, PT, R172, 0x3, PT ;  /* 0x00000003ac00780c */ /* 0x000fda0003f05270 */
[----:B------:R-:W-:Y:S05]  /*15c0*/  @!P0 BRA `(.L_x_17) ;  /* 0x0000000000048947 */ /* 0x000fea0003800000 */
[----:B------:R-:W-:Y:S01]  /*15d0*/  BPT.TRAP 0x1 ;  /* 0x000000040000795c */ /* 0x000fe20000300000 */
.L_x_17:
[----:B------:R-:W-:Y:S02]  /*15e0*/  IMAD.U32 R3, RZ, RZ, UR38 ;  /* 0x00000026ff037e24 */ /* 0x000fe4000f8e00ff */
[----:B-1----:R-:W-:-:S03]  /*15f0*/  IMAD.U32 R0, RZ, RZ, UR39 ;  /* 0x00000027ff007e24 */ /* 0x002fc6000f8e00ff */
[----:B------:R-:W-:Y:S02]  /*1600*/  LEA R3, R3, UR41, 0x3 ;  /* 0x0000002903037c11 */ /* 0x000fe4000f8e18ff */
[----:B------:R-:W-:-:S04]  /*1610*/  SHF.L.U32 R0, R0, 0x1f, RZ ;  /* 0x0000001f00007819 */ /* 0x000fc800000006ff */
[----:B------:R1:W2:Y:S01]  /*1620*/  SYNCS.PHASECHK.TRANS64.TRYWAIT P1, [R3+URZ], R0 ;  /* 0x00000000030075a7 */ /* 0x0002a2000802017f */
[----:B------:R-:W-:Y:S05]  /*1630*/  @!P0 BRA `(.L_x_18) ;  /* 0x0000000000048947 */ /* 0x000fea0003800000 */
[----:B------:R-:W-:Y:S01]  /*1640*/  BPT.TRAP 0x1 ;  /* 0x000000040000795c */ /* 0x000fe20000300000 */
.L_x_18:
[----:B------:R-:W-:-:S05]  /*1650*/  IMAD.U32 R4, RZ, RZ, UR43 ;  /* 0x0000002bff047e24 */ /* 0x000fca000f8e00ff */
[----:B------:R-:W-:Y:S01]  /*1660*/  ISETP.GE.AND P2, PT, R4, 0x1, PT ;  /* 0x000000010400780c */ /* 0x000fe20003f46270 */
[----:B--2---:R-:W-:-:S12]  /*1670*/  @P1 BRA `(.L_x_19) ;  /* 0x0000000000081947 */ /* 0x004fd80003800000 */
[----:B------:R-:W2:Y:S02]  /*1680*/  SYNCS.PHASECHK.TRANS64.TRYWAIT P1, [R3+URZ], R0 ;  /* 0x00000000030075a7 */ /* 0x000ea4000802017f */
[----:B--2---:R-:W-:Y:S05]  /*1690*/  @!P1 BRA `(.L_x_20) ;  /* 0x0000009c00709947 */ /* 0x004fea0003800000 */
.L_x_19:
[----:B------:R-:W-:Y:S05]  /*16a0*/  WARPSYNC.ALL ;  /* 0x0000000000007948 */ /* 0x000fea0003800000 */
[----:B------:R-:W-:Y:S01]  /*16b0*/  UIADD3 UR4, UR41, 0x180, URZ ;  /* 0x0000018029047890 */ /* 0x000fe2000fffe03f */
[----:B------:R-:W-:Y:S01]  /*16c0*/  WARPGROUP.ARRIVE ;  /* 0x00000000000079c5 */ /* 0x000fe20000000000 */
[----:B------:R-:W-:Y:S02]  /*16d0*/  UIADD3 UR5, UR41, 0xa180, URZ ;  /* 0x0000a18029057890 */ /* 0x000fe4000fffe03f */
[----:B------:R-:W-:Y:S02]  /*16e0*/  USHF.R.U32.HI UR4, URZ, 0x4, UR4 ;  /* 0x000000043f047899 */ /* 0x000fe40008011604 */
[----:B------:R-:W-:-:S02]  /*16f0*/  USHF.R.U32.HI UR5, URZ, 0x4, UR5 ;  /* 0x000000043f057899 */ /* 0x000fc40008011605 */
[----:B------:R-:W-:Y:S02]  /*1700*/  ULOP3.LUT UR4, UR4, 0x3fff, URZ, 0xc0, !UPT ;  /* 0x00003fff04047892 */ /* 0x000fe4000f8ec03f */
[----:B------:R-:W-:Y:S02]  /*1710*/  ULOP3.LUT UR5, UR5, 0x3fff, URZ, 0xc0, !UPT ;  /* 0x00003fff05057892 */ /* 0x000fe4000f8ec03f */
[----:B------:R-:W-:Y:S02]  /*1720*/  ULOP3.LUT UR8, UR4, 0x10000, URZ, 0xfc, !UPT ;  /* 0x0001000004087892 */ /* 0x000fe4000f8efc3f */
[----:B------:R-:W-:Y:S02]  /*1730*/  ULOP3.LUT UR9, UR5, 0x10000, URZ, 0xfc, !UPT ;  /* 0x0001000005097892 */ /* 0x000fe4000f8efc3f */
[----:B------:R-:W-:Y:S02]  /*1740*/  ULEA UR10, UR38, UR8, 0x9 ;  /* 0x00000008260a7291 */ /* 0x000fe4000f8e483f */
[----:B------:R-:W-:Y:S01]  /*1750*/  ULEA UR11, UR38, UR9, 0xb ;  /* 0x00000009260b7291 */ /* 0x000fe2000f8e583f */
[----:B------:R-:W-:Y:S01]  /*1760*/  UMOV UR5, 0x40000040 ;  /* 0x4000004000057882 */ /* 0x000fe20000000000 */
[----:B------:R-:W-:-:S03]  /*1770*/  UMOV UR7, 0x40000040 ;  /* 0x4000004000077882 */ /* 0x000fc60000000000 */
[----:B------:R-:W-:Y:S02]  /*1780*/  UMOV UR4, UR10 ;  /* 0x0000000a00047c82 */ /* 0x000fe40008000000 */
[----:B------:R-:W-:Y:S02]  /*1790*/  UMOV UR6, UR11 ;  /* 0x0000000b00067c82 */ /* 0x000fe40008000000 */
[----:B------:R-:W-:Y:S01]  /*17a0*/  HGMMA.64x256x16.F32.BF16 R24, gdesc[UR4], RZ, !UPT, gsb0 ;  /* 0x03e00000041879f0 */ /* 0x000fe2000c0018ff */
[----:B------:R-:W-:Y:S02]  /*17b0*/  UIADD3 UR4, UR10, 0x2, URZ ;  /* 0x000000020a047890 */ /* 0x000fe4000fffe03f */
[----:B------:R-:W-:Y:S01]  /*17c0*/  UIADD3 UR6, UR11, 0x2, URZ ;  /* 0x000000020b067890 */ /* 0x000fe2000fffe03f */
[----:B------:R-:W-:Y:S01]  /*17d0*/  UMOV UR5, 0x40000040 ;  /* 0x4000004000057882 */ /* 0x000fe20000000000 */
[----:B------:R-:W-:Y:S01]  /*17e0*/  UMOV UR7, 0x40000040 ;  /* 0x4000004000077882 */ /* 0x000fe20000000000 */
[----:B------:R-:W-:-:S02]  /*17f0*/  WARPGROUP.DEPBAR.LE gsb0, 0x0 ;  /* 0x00008000000079c5 */ /* 0x000fc40000010000 */
[----:B------:R-:W-:-:S15]  /*1800*/  WARPGROUP.ARRIVE ;  /* 0x00000000000079c5 */ /* 0x000fde0000000000 */
[----:B------:R-:W-:-:S05]  /*1810*/  NOP ;  /* 0x0000000000007918 */ /* 0x000fca0000000000 */
[----:B------:R-:W-:Y:S01]  /*1820*/  HGMMA.64x256x16.F32.BF16 R24, gdesc[UR4], R24, gsb0 ;  /* 0x03e00000041879f0 */ /* 0x000fe20008001818 */
[----:B------:R-:W-:Y:S02]  /*1830*/  UIADD3 UR4, UR10, 0x4, URZ ;  /* 0x000000040a047890 */ /* 0x000fe4000fffe03f */
[----:B------:R-:W-:Y:S01]  /*1840*/  UIADD3 UR6, UR11, 0x4, URZ ;  /* 0x000000040b067890 */ /* 0x000fe2000fffe03f */
[----:B------:R-:W-:Y:S01]  /*1850*/  UMOV UR5, 0x40000040 ;  /* 0x4000004000057882 */ /* 0x000fe20000000000 */
[----:B------:R-:W-:Y:S01]  /*1860*/  UMOV UR7, 0x40000040 ;  /* 0x4000004000077882 */ /* 0x000fe20000000000 */
[----:B------:R-:W-:Y:S02]  /*1870*/  WARPGROUP.DEPBAR.LE gsb0, 0x0 ;  /* 0x00008000000079c5 */ /* 0x000fe40000010000 */
        /* <DEDUP_REMOVED lines=10> */
[----:B------:R-:W-:Y:S03]  /*1920*/  HGMMA.64x256x16.F32.BF16 R24, gdesc[UR4], R24, gsb0 ;  /* 0x03e00000041879f0 */ /* 0x000fe60008001818 */
[----:B------:R-:W-:Y:S02]  /*1930*/  WARPGROUP.DEPBAR.LE gsb0, 0x0 ;  /* 0x00008000000079c5 */ /* 0x000fe40000010000 */
[----:B------:R-:W-:Y:S05]  /*1940*/  @!P2 BRA `(.L_x_21) ;  /* 0x00000004001ca947 */ /* 0x000fea0003800000 */
[----:B------:R-:W-:Y:S01]  /*1950*/  UIADD3 UR4, UR38, 0x1, URZ ;  /* 0x0000000126047890 */ /* 0x000fe2000fffe03f */
[----:B-12---:R-:W-:Y:S01]  /*1960*/  IMAD.U32 R0, RZ, RZ, UR43 ;  /* 0x0000002bff007e24 */ /* 0x006fe2000f8e00ff */
[----:B------:R-:W-:Y:S02]  /*1970*/  UMOV UR11, UR38 ;  /* 0x00000026000b7c82 */ /* 0x000fe40008000000 */
[----:B------:R-:W-:-:S04]  /*1980*/  UISETP.NE.AND UP0, UPT, UR4, 0x5, UPT ;  /* 0x000000050400788c */ /* 0x000fc8000bf05270 */
[----:B------:R-:W-:Y:S02]  /*1990*/  USEL UR5, URZ, 0x1, UP0 ;  /* 0x000000013f057887 */ /* 0x000fe40008000000 */
[----:B------:R-:W-:Y:S02]  /*19a0*/  USEL UR10, UR4, URZ, UP0 ;  /* 0x0000003f040a7287 */ /* 0x000fe40008000000 */
[----:B------:R-:W-:-:S06]  /*19b0*/  ULOP3.LUT UR5, UR39, UR5, URZ, 0x3c, !UPT ;  /* 0x0000000527057292 */ /* 0x000fcc000f8e3c3f */
[----:B------:R-:W-:-:S07]  /*19c0*/  IMAD.U32 R5, RZ, RZ, UR5 ;  /* 0x00000005ff057e24 */ /* 0x000fce000f8e00ff */
.L_x_28:
[----:B-12---:R-:W-:Y:S05]  /*19d0*/  @!P0 BRA `(.L_x_22) ;  /* 0x0000000000048947 */ /* 0x006fea0003800000 */
[----:B------:R-:W-:Y:S01]  /*19e0*/  BPT.TRAP 0x1 ;  /* 0x000000040000795c */ /* 0x000fe20000300000 */
.L_x_22:
[----:B------:R-:W-:Y:S01]  /*19f0*/  ULEA UR4, UR10, UR41, 0x3 ;  /* 0x000000290a047291 */ /* 0x000fe2000f8e183f */
[----:B------:R-:W-:-:S08]  /*1a00*/  SHF.L.U32 R3, R5, 0x1f, RZ ;  /* 0x0000001f05037819 */ /* 0x000fd000000006ff */
[----:B------:R1:W2:Y:S01]  /*1a10*/  SYNCS.PHASECHK.TRANS64.TRYWAIT P1, [UR4], R3 ;  /* 0x00000003ff0075a7 */ /* 0x0002a20008020144 */
[----:B------:R-:W-:Y:S05]  /*1a20*/  @!P0 BRA `(.L_x_23) ;  /* 0x0000000000048947 */ /* 0x000fea0003800000 */
[----:B------:R-:W-:Y:S01]  /*1a30*/  BPT.TRAP 0x1 ;  /* 0x000000040000795c */ /* 0x000fe20000300000 */
.L_x_23:
[----:B--2---:R-:W-:Y:S05]  /*1a40*/  @P1 BRA `(.L_x_24) ;  /* 0x0000000000081947 */ /* 0x004fea0003800000 */
[----:B------:R-:W2:Y:S02]  /*1a50*/  SYNCS.PHASECHK.TRANS64.TRYWAIT P1, [UR4], R3 ;  /* 0x00000003ff0075a7 */ /* 0x000ea40008020144 */
[----:B--2---:R-:W-:Y:S05]  /*1a60*/  @!P1 BRA `(.L_x_25) ;  /* 0x0000009800909947 */ /* 0x004fea0003800000 */
.L_x_24:
[----:B------:R-:W-:Y:S01]  /*1a70*/  ULEA UR12, UR10, UR8, 0x9 ;  /* 0x000000080a0c7291 */ /* 0x000fe2000f8e483f */
[----:B------:R-:W-:Y:S01]  /*1a80*/  WARPGROUP.ARRIVE ;  /* 0x00000000000079c5 */ /* 0x000fe20000000000 */
[----:B------:R-:W-:Y:S01]  /*1a90*/  ULEA UR13, UR10, UR9, 0xb ;  /* 0x000000090a0d7291 */ /* 0x000fe2000f8e583f */
[----:B------:R-:W-:Y:S01]  /*1aa0*/  UMOV UR5, 0x40000040 ;  /* 0x4000004000057882 */ /* 0x000fe20000000000 */
[----:B------:R-:W-:-:S03]  /*1ab0*/  UMOV UR7, 0x40000040 ;  /* 0x4000004000077882 */ /* 0x000fc60000000000 */
[----:B------:R-:W-:Y:S02]  /*1ac0*/  UMOV UR4, UR12 ;  /* 0x0000000c00047c82 */ /* 0x000fe40008000000 */
[----:B------:R-:W-:Y:S02]  /*1ad0*/  UMOV UR6, UR13 ;  /* 0x0000000d00067c82 */ /* 0x000fe40008000000 */
[----:B------:R-:W-:Y:S01]  /*1ae0*/  HGMMA.64x256x16.F32.BF16 R24, gdesc[UR4], R24, gsb0 ;  /* 0x03e00000041879f0 */ /* 0x000fe20008001818 */
        /* <DEDUP_REMOVED lines=26> */
[----:B------:R-:W-:Y:S01]  /*1c90*/  BPT.TRAP 0x1 ;  /* 0x000000040000795c */ /* 0x000fe20000300000 */
.L_x_26:
[----:B------:R-:W-:Y:S01]  /*1ca0*/  ULEA UR4, UR11, UR41, 0x3 ;  /* 0x000000290b047291 */ /* 0x000fe2000f8e183f */
[----:B------:R-:W-:-:S03]  /*1cb0*/  ISETP.GT.U32.AND P1, PT, R16, 0x1, PT ;  /* 0x000000011000780c */ /* 0x000fc60003f24070 */
[----:B------:R-:W-:-:S04]  /*1cc0*/  UIADD3 UR4, UR4, 0x28, URZ ;  /* 0x0000002804047890 */ /* 0x000fc8000fffe03f */
[----:B------:R-:W-:-:S09]  /*1cd0*/  UPRMT UR4, URZ, 0x654, UR4 ;  /* 0x000006543f047896 */ /* 0x000fd20008000004 */
[----:B------:R-:W-:Y:S01]  /*1ce0*/  SYNCS.ARRIVE.TRANS64.RED.A1T0 RZ, [UR4], RZ ;  /* 0x000000ffffff79a7 */ /* 0x000fe20008100404 */
[----:B------:R-:W-:Y:S05]  /*1cf0*/  @P1 BRA `(.L_x_27) ;  /* 0x0000000000041947 */ /* 0x000fea0003800000 */
[----:B------:R-:W-:Y:S01]  /*1d00*/  BPT.TRAP 0x1 ;  /* 0x000000040000795c */ /* 0x000fe20000300000 */
.L_x_27:
[----:B------:R-:W-:Y:S01]  /*1d10*/  UIADD3 UR10, UR10, 0x1, URZ ;  /* 0x000000010a0a7890 */ /* 0x000fe2000fffe03f */
[C---:B------:R-:W-:Y:S01]  /*1d20*/  ISETP.GT.AND P1, PT, R0.reuse, 0x1, PT ;  /* 0x000000010000780c */ /* 0x040fe20003f24270 */
[----:B------:R-:W-:Y:S01]  /*1d30*/  UIADD3 UR11, UR11, 0x1, URZ ;  /* 0x000000010b0b7890 */ /* 0x000fe2000fffe03f */
[----:B------:R-:W-:Y:S01]  /*1d40*/  VIADD R0, R0, 0xffffffff ;  /* 0xffffffff00007836 */ /* 0x000fe20000000000 */
[----:B------:R-:W-:Y:S02]  /*1d50*/  UISETP.NE.AND UP0, UPT, UR10, 0x5, UPT ;  /* 0x000000050a00788c */ /* 0x000fe4000bf05270 */
[----:B------:R-:W-:Y:S02]  /*1d60*/  UISETP.NE.AND UP1, UPT, UR11, 0x5, UPT ;  /* 0x000000050b00788c */ /* 0x000fe4000bf25270 */
[----:B------:R-:W-:Y:S02]  /*1d70*/  USEL UR4, URZ, 0x1, UP0 ;  /* 0x000000013f047887 */ /* 0x000fe40008000000 */
[----:B------:R-:W-:-:S02]  /*1d80*/  USEL UR10, UR10, URZ, UP0 ;  /* 0x0000003f0a0a7287 */ /* 0x000fc40008000000 */
[----:B------:R-:W-:Y:S02]  /*1d90*/  USEL UR11, UR11, URZ, UP1 ;  /* 0x0000003f0b0b7287 */ /* 0x000fe40008800000 */
[----:B------:R-:W-:Y:S01]  /*1da0*/  LOP3.LUT R5, R5, UR4, RZ, 0x3c, !PT ;  /* 0x0000000405057c12 */ /* 0x000fe2000f8e3cff */
[----:B------:R-:W-:Y:S09]  /*1db0*/  @P1 BRA `(.L_x_28) ;  /* 0xfffffffc00041947 */ /* 0x000ff2000383ffff */
.L_x_21:
[----:B-12---:R-:W1:Y:S01]  /*1dc0*/  LDC R0, c[0x0][0x28c] ;  /* 0x0000a300ff007b82 */ /* 0x006e620000000800 */
[----:B------:R2:W-:Y:S01]  /*1dd0*/  SYNCS.ARRIVE.TRANS64.A1T0 RZ, [R158+UR45], RZ ;  /* 0x000000ff9eff79a7 */ /* 0x0005e2000810002d */
[----:B-1----:R-:W-:-:S13]  /*1de0*/  ISETP.GE.AND P1, PT, R0, 0x1, PT ;  /* 0x000000010000780c */ /* 0x002fda0003f26270 */
[----:B--2---:R-:W-:Y:S05]  /*1df0*/  @!P1 BRA `(.L_x_29) ;  /* 0x0000000000349947 */ /* 0x004fea0003800000 */
[----:B------:R-:W-:Y:S05]  /*1e00*/  @!P0 BRA `(.L_x_30) ;  /* 0x0000000000048947 */ /* 0x000fea0003800000 */
[----:B------:R-:W-:Y:S01]  /*1e10*/  BPT.TRAP 0x1 ;  /* 0x000000040000795c */ /* 0x000fe20000300000 */
.L_x_30:
[----:B------:R-:W-:Y:S01]  /*1e20*/  UIADD3 UR6, UR43, UR38, URZ ;  /* 0x000000262b067290 */ /* 0x000fe2000fffe03f */
[----:B------:R-:W-:-:S03]  /*1e30*/  ISETP.GT.U32.AND P0, PT, R16, 0x1, PT ;  /* 0x000000011000780c */ /* 0x000fc60003f04070 */
[----:B------:R-:W-:-:S04]  /*1e40*/  UIMAD.WIDE.U32 UR4, UR6, -0x33333333, URZ ;  /* 0xcccccccd060478a5 */ /* 0x000fc8000f8e003f */
[----:B------:R-:W-:-:S04]  /*1e50*/  USHF.R.U32.HI UR4, URZ, 0x2, UR5 ;  /* 0x000000023f047899 */ /* 0x000fc80008011605 */
[----:B------:R-:W-:-:S04]  /*1e60*/  UIMAD UR6, UR4, -0x5, UR6 ;  /* 0xfffffffb040678a4 */ /* 0x000fc8000f8e0206 */
[----:B------:R-:W-:-:S04]  /*1e70*/  ULEA UR6, UR6, UR41, 0x3 ;  /* 0x0000002906067291 */ /* 0x000fc8000f8e183f */
[----:B------:R-:W-:-:S04]  /*1e80*/  UIADD3 UR6, UR6, 0x28, URZ ;  /* 0x0000002806067890 */ /* 0x000fc8000fffe03f */
[----:B------:R-:W-:-:S09]  /*1e90*/  UPRMT UR6, URZ, 0x654, UR6 ;  /* 0x000006543f067896 */ /* 0x000fd20008000006 */
[----:B------:R-:W-:Y:S01]  /*1ea0*/  SYNCS.ARRIVE.TRANS64.RED.A1T0 RZ, [UR6], RZ ;  /* 0x000000ffffff79a7 */ /* 0x000fe20008100406 */
[----:B------:R-:W-:Y:S05]  /*1eb0*/  @P0 BRA `(.L_x_29) ;  /* 0x0000000000040947 */ /* 0x000fea0003800000 */
[----:B------:R-:W-:Y:S01]  /*1ec0*/  BPT.TRAP 0x1 ;  /* 0x000000040000795c */ /* 0x000fe20000300000 */
.L_x_29:
[----:B------:R-:W-:Y:S01]  /*1ed0*/  SHF.L.U32 R0, R173, 0x1f, RZ ;  /* 0x0000001fad007819 */ /* 0x000fe200000006ff */
[----:B------:R-:W-:Y:S01]  /*1ee0*/  UIADD3 UR38, UR44, UR38, URZ ;  /* 0x000000262c267290 */ /* 0x000fe2000fffe03f */
[----:B------:R-:W1:Y:S01]  /*1ef0*/  LDC R15, c[0x0][0x288] ;  /* 0x0000a200ff0f7b82 */ /* 0x000e620000000800 */
[----:B------:R-:W-:Y:S01]  /*1f00*/  UISETP.GE.U32.AND UP1, UPT, UR44, 0x5, UPT ;  /* 0x000000052c00788c */ /* 0x000fe2000bf26070 */
[----:B------:R-:W-:Y:S01]  /*1f10*/  IMAD.SHL.U32 R8, R156, 0x2, RZ ;  /* 0x000000029c087824 */ /* 0x000fe200078e00ff */
[----:B------:R-:W-:Y:S02]  /*1f20*/  UISETP.GT.U32.AND UP0, UPT, UR38, 0x4, UPT ;  /* 0x000000042600788c */ /* 0x000fe4000bf04070 */
[----:B------:R-:W-:Y:S02]  /*1f30*/  UIMAD.WIDE.U32 UR4, UR38, -0x33333333, URZ ;  /* 0xcccccccd260478a5 */ /* 0x000fe4000f8e003f */
[----:B------:R-:W-:Y:S01]  /*1f40*/  UISETP.LT.U32.AND UP0, UPT, UR44, 0x5, UP0 ;  /* 0x000000052c00788c */ /* 0x000fe20008701070 */
[----:B------:R-:W2:Y:S01]  /*1f50*/  SYNCS.PHASECHK.TRANS64.TRYWAIT P0, [R157+UR42+0x10], R0 ;  /* 0x000010009d0075a7 */ /* 0x000ea2000800016a */
[----:B------:R-:W-:Y:S01]  /*1f60*/  USHF.R.U32.HI UR4, URZ, 0x2, UR5 ;  /* 0x000000023f047899 */ /* 0x000fe20008011605 */
[----:B------:R-:W-:Y:S01]  /*1f70*/  SHF.R.S32.HI R9, RZ, 0x1f, R8 ;  /* 0x0000001fff097819 */ /* 0x000fe20000011408 */
[----:B------:R-:W-:-:S02]  /*1f80*/  USEL UR6, URZ, 0x1, !UP0 ;  /* 0x000000013f067887 */ /* 0x000fc4000c000000 */
[----:B------:R-:W-:Y:S02]  /*1f90*/  UIMAD UR38, UR4, -0x5, UR38 ;  /* 0xfffffffb042678a4 */ /* 0x000fe4000f8e0226 */
[----:B------:R-:W-:-:S04]  /*1fa0*/  ULOP3.LUT UR39, UR39, UR6, URZ, 0x3c, !UPT ;  /* 0x0000000627277292 */ /* 0x000fc8000f8e3c3f */
[----:B------:R-:W-:Y:S01]  /*1fb0*/  @UP1 ULOP3.LUT UR39, UR39, 0x1, UR4, 0x78, !UPT ;  /* 0x0000000127271892 */ /* 0x000fe2000f8e7804 */
[----:B-12---:R-:W-:Y:S11]  /*1fc0*/  @!P0 BRA `(.L_x_31) ;  /* 0x0000009400508947 */ /* 0x006ff60003800000 */
.L_x_314:
[----:B------:R-:W-:Y:S01]  /*1fd0*/  IMAD.SHL.U32 R14, R19, 0x40, RZ ;  /* 0x00000040130e7824 */ /* 0x000fe200078e00ff */
[----:B------:R-:W-:Y:S01]  /*1fe0*/  ULDC UR6, c[0x0][0x284] ;  /* 0x0000a10000067ab9 */ /* 0x000fe20000000800 */
[----:B0-----:R-:W-:Y:S01]  /*1ff0*/  IMAD.SHL.U32 R12, R22, 0x100, RZ ;  /* 0x00000100160c7824 */ /* 0x001fe200078e00ff */
[----:B------:R-:W-:Y:S01]  /*2000*/  SHF.R.S32.HI R165, RZ, 0x1f, R2 ;  /* 0x0000001fffa57819 */ /* 0x000fe20000011402 */
[----:B------:R-:W-:Y:S01]  /*2010*/  ULDC.64 UR4, c[0x0][0x5d0] ;  /* 0x0001740000047ab9 */ /* 0x000fe20000000a00 */
[----:B------:R-:W-:Y:S01]  /*2020*/  ISETP.GE.AND P0, PT, R14, UR6, PT ;  /* 0x000000060e007c0c */ /* 0x000fe2000bf06270 */
[----:B------:R-:W-:Y:S01]  /*2030*/  IMAD.WIDE.U32 R4, R2, UR4, R8 ;  /* 0x0000000402047c25 */ /* 0x000fe2000f8e0008 */
[----:B------:R-:W-:Y:S02]  /*2040*/  SHF.R.S32.HI R13, RZ, 0x1f, R12 ;  /* 0x0000001fff0d7819 */ /* 0x000fe4000001140c */
[C---:B------:R-:W-:Y:S01]  /*2050*/  ISETP.GE.OR P0, PT, R12.reuse, R15, P0 ;  /* 0x0000000f0c00720c */ /* 0x040fe20000706670 */
[----:B------:R-:W-:Y:S01]  /*2060*/  IMAD R3, R165, UR4, RZ ;  /* 0x00000004a5037c24 */ /* 0x000fe2000f8e02ff */
[----:B------:R-:W-:-:S03]  /*2070*/  IADD3 R6, P1, R12, R4, RZ ;  /* 0x000000040c067210 */ /* 0x000fc60007f3e0ff */
[----:B------:R-:W-:-:S05]  /*2080*/  IMAD R3, R2, UR5, R3 ;  /* 0x0000000502037c24 */ /* 0x000fca000f8e0203 */
[----:B------:R-:W-:-:S03]  /*2090*/  IADD3.X R7, R13, R5, R3, P1, !PT ;  /* 0x000000050d077210 */ /* 0x000fc60000ffe403 */
[----:B------:R-:W-:Y:S05]  /*20a0*/  @P0 BRA `(.L_x_32) ;  /* 0x0000007c000c0947 */ /* 0x000fea0003800000 */
[----:B------:R-:W0:Y:S01]  /*20b0*/  LDC.64 R10, c[0x0][0x5c8] ;  /* 0x00017200ff0a7b82 */ /* 0x000e220000000a00 */
[----:B-----5:R-:W-:Y:S01]  /*20c0*/  FSETP.NEU.AND P0, PT, R152, RZ, PT ;  /* 0x000000ff9800720b */ /* 0x020fe20003f0d000 */
[----:B------:R-:W-:Y:S01]  /*20d0*/  IMAD R3, R156, -0x2, R15 ;  /* 0xfffffffe9c037824 */ /* 0x000fe200078e020f */
[----:B------:R-:W-:Y:S01]  /*20e0*/  BSSY B0, `(.L_x_32) ;  /* 0x00007bf000007945 */ /* 0x000fe20003800000 */
[----:B------:R-:W-:-:S04]  /*20f0*/  IMAD.WIDE R162, R19, 0x40, R154 ;  /* 0x0000004013a27825 */ /* 0x000fc800078e029a */
[----:B-1----:R-:W-:Y:S02]  /*2100*/  IMAD.IADD R0, R3, 0x1, -R12 ;  /* 0x0000000103007824 */ /* 0x002fe400078e0a0c */
[----:B------:R-:W-:-:S03]  /*2110*/  IMAD.IADD R3, R161, 0x1, -R14 ;  /* 0x00000001a1037824 */ /* 0x000fc600078e0a0e */
[----:B------:R-:W-:-:S04]  /*2120*/  ISETP.GT.AND P2, PT, R0, RZ, PT ;  /* 0x000000ff0000720c */ /* 0x000fc80003f44270 */
[----:B------:R-:W-:Y:S01]  /*2130*/  ISETP.GT.AND P1, PT, R3, RZ, P2 ;  /* 0x000000ff0300720c */ /* 0x000fe20001724270 */
[-C--:B0-----:R-:W-:Y:S02]  /*2140*/  IMAD R4, R163, R10.reuse, RZ ;  /* 0x0000000aa3047224 */ /* 0x081fe400078e02ff */
[----:B------:R-:W-:-:S04]  /*2150*/  IMAD.WIDE.U32 R6, R162, R10, R6 ;  /* 0x0000000aa2067225 */ /* 0x000fc800078e0006 */
[----:B------:R-:W-:-:S04]  /*2160*/  IMAD R5, R162, R11, R4 ;  /* 0x0000000ba2057224 */ /* 0x000fc800078e0204 */
[----:B------:R-:W-:Y:S01]  /*2170*/  IMAD.IADD R179, R7, 0x1, R5 ;  /* 0x0000000107b37824 */ /* 0x000fe200078e0205 */
[----:B------:R-:W-:Y:S06]  /*2180*/  @!P0 BRA `(.L_x_33) ;  /* 0x0000005400a08947 */ /* 0x000fec0003800000 */
[----:B------:R-:W0:Y:S01]  /*2190*/  LDC.64 R20, c[0x0][0x5b8] ;  /* 0x00016e00ff147b82 */ /* 0x000e220000000a00 */
[----:B------:R-:W-:-:S07]  /*21a0*/  ULDC.64 UR4, c[0x0][0x5c0] ;  /* 0x0001700000047ab9 */ /* 0x000fce0000000a00 */
[----:B------:R-:W1:Y:S08]  /*21b0*/  LDC.64 R166, c[0x0][0x5b0] ;  /* 0x00016c00ffa67b82 */ /* 0x000e700000000a00 */
[----:B------:R-:W2:Y:S01]  /*21c0*/  LDC.64 R14, c[0x0][0x5a8] ;  /* 0x00016a00ff0e7b82 */ /* 0x000ea20000000a00 */
[-C--:B0-----:R-:W-:Y:S02]  /*21d0*/  IMAD R7, R165, R20.reuse, RZ ;  /* 0x00000014a5077224 */ /* 0x081fe400078e02ff */
[----:B------:R-:W-:-:S04]  /*21e0*/  IMAD.WIDE.U32 R4, R2, R20, R8 ;  /* 0x0000001402047225 */ /* 0x000fc800078e0008 */
[----:B------:R-:W-:Y:S01]  /*21f0*/  IMAD R175, R2, R21, R7 ;  /* 0x0000001502af7224 */ /* 0x000fe200078e0207 */
[----:B------:R-:W-:Y:S01]  /*2200*/  IADD3 R164, P0, R12, R4, RZ ;  /* 0x000000040ca47210 */ /* 0x000fe20007f1e0ff */
[----:B-1----:R-:W-:-:S03]  /*2210*/  IMAD R4, R163, R166, RZ ;  /* 0x000000a6a3047224 */ /* 0x002fc600078e02ff */
[----:B------:R-:W-:Y:S01]  /*2220*/  IADD3.X R165, R13, R5, R175, P0, !PT ;  /* 0x000000050da57210 */ /* 0x000fe200007fe4af */
[C---:B------:R-:W-:Y:S02]  /*2230*/  IMAD R177, R162.reuse, R167, R4 ;  /* 0x000000a7a2b17224 */ /* 0x040fe400078e0204 */
[----:B------:R-:W-:-:S04]  /*2240*/  IMAD.WIDE.U32 R4, R162, R166, R164 ;  /* 0x000000a6a2047225 */ /* 0x000fc800078e00a4 */
[----:B------:R-:W-:Y:S01]  /*2250*/  IMAD.IADD R5, R5, 0x1, R177 ;  /* 0x0000000105057824 */ /* 0x000fe200078e02b1 */
[----:B--2---:R-:W-:-:S04]  /*2260*/  LEA R168, P0, R4, R14, 0x1 ;  /* 0x0000000e04a87211 */ /* 0x004fc800078008ff */
[----:B------:R-:W-:-:S05]  /*2270*/  LEA.HI.X R169, R4, R15, R5, 0x1, P0 ;  /* 0x0000000f04a97211 */ /* 0x000fca00000f0c05 */
[----:B------:R0:W2:Y:S01]  /*2280*/  @P1 LDG.E.LTC128B.U16 R19, desc[UR36][R168.64] ;  /* 0x00000024a8131981 */ /* 0x0000a2000c1e1520 */
[----:B------:R-:W-:Y:S01]  /*2290*/  IMAD.WIDE.U32 R4, R162, R166, R12 ;  /* 0x000000a6a2047225 */ /* 0x000fe200078e000c */
[----:B------:R-:W-:Y:S02]  /*22a0*/  BSSY B1, `(.L_x_34) ;  /* 0x0000014000017945 */ /* 0x000fe40003800000 */
[----:B------:R-:W-:-:S04]  /*22b0*/  IADD3 R170, P0, R8, R4, RZ ;  /* 0x0000000408aa7210 */ /* 0x000fc80007f1e0ff */
[----:B------:R-:W-:Y:S01]  /*22c0*/  IADD3.X R171, R9, R177, R5, P0, !PT ;  /* 0x000000b109ab7210 */ /* 0x000fe200007fe405 */
[----:B0-----:R-:W-:Y:S01]  /*22d0*/  IMAD.SHL.U32 R168, R166, 0x8, RZ ;  /* 0x00000008a6a87824 */ /* 0x001fe200078e00ff */
[----:B------:R-:W-:Y:S02]  /*22e0*/  LEA R4, P0, R6, UR4, 0x1 ;  /* 0x0000000406047c11 */ /* 0x000fe4000f8008ff */
[----:B------:R-:W-:Y:S01]  /*22f0*/  SHF.L.U64.HI R169, R166, 0x3, R167 ;  /* 0x00000003a6a97819 */ /* 0x000fe200000102a7 */
[----:B------:R-:W-:Y:S01]  /*2300*/  IMAD.WIDE.U32 R170, R2, R20, R170 ;  /* 0x0000001402aa7225 */ /* 0x000fe200078e00aa */
[----:B------:R-:W-:Y:S02]  /*2310*/  LEA.HI.X R5, R6, UR5, R179, 0x1, P0 ;  /* 0x0000000506057c11 */ /* 0x000fe400080f0cb3 */
[----:B------:R-:W-:Y:S02]  /*2320*/  ISETP.GT.AND P0, PT, R0, 0x1, PT ;  /* 0x000000010000780c */ /* 0x000fe40003f04270 */
[----:B------:R-:W-:-:S02]  /*2330*/  LEA R6, P4, R170, R14, 0x1 ;  /* 0x0000000eaa067211 */ /* 0x000fc400078808ff */
[----:B------:R-:W-:Y:S01]  /*2340*/  ISETP.GT.AND P3, PT, R3, RZ, P0 ;  /* 0x000000ff0300720c */ /* 0x000fe20000764270 */
[----:B--2---:R-:W-:-:S04]  /*2350*/  IMAD.U32 R7, R19, 0x10000, RZ ;  /* 0x0001000013077824 */ /* 0x004fc800078e00ff */
[----:B------:R-:W-:-:S04]  /*2360*/  FMUL R7, R7, R152 ;  /* 0x0000009807077220 */ /* 0x000fc80000400000 */
[----:B------:R-:W-:-:S05]  /*2370*/  FFMA R7, R24, R153, R7 ;  /* 0x0000009918077223 */ /* 0x000fca0000000007 */
[----:B------:R-:W-:Y:S01]  /*2380*/  F2FP.BF16.F32.PACK_AB R21, RZ, R7 ;  /* 0x00000007ff15723e */ /* 0x000fe200000010ff */
[----:B------:R-:W-:-:S04]  /*2390*/  IMAD.IADD R7, R175, 0x1, R171 ;  /* 0x00000001af077824 */ /* 0x000fc800078e02ab */
[----:B------:R0:W-:Y:S01]  /*23a0*/  @P1 STG.E.U16 desc[UR36][R4.64], R21 ;  /* 0x0000001504001986 */ /* 0x0001e2000c101524 */
[----:B------:R-:W-:Y:S01]  /*23b0*/  LEA.HI.X R7, R170, R15, R7, 0x1, P4 ;  /* 0x0000000faa077211 */ /* 0x000fe200020f0c07 */
[----:B------:R-:W-:Y:S06]  /*23c0*/  @!P3 BRA `(.L_x_35) ;  /* 0x000000000004b947 */ /* 0x000fec0003800000 */
[----:B------:R1:W5:Y:S02]  /*23d0*/  LDG.E.LTC128B.U16 R19, desc[UR36][R6.64+0x2] ;  /* 0x0000022406137981 */ /* 0x000364000c1e1520 */
.L_x_35:
[----:B------:R-:W-:Y:S05]  /*23e0*/  BSYNC B1 ;  /* 0x0000000000017941 */ /* 0x000fea0003800000 */
.L_x_34:
[----:B0----5:R-:W-:Y:S01]  /*23f0*/  IMAD.U32 R21, R19, 0x10000, RZ ;  /* 0x0001000013157824 */ /* 0x021fe200078e00ff */
[----:B------:R-:W-:Y:S01]  /*2400*/  ISETP.GT.AND P2, PT, R3, 0x8, P2 ;  /* 0x000000080300780c */ /* 0x000fe20001744270 */
[----:B------:R-:W-:-:S04]  /*2410*/  IMAD.WIDE.U32 R168, R162, R166, R168 ;  /* 0x000000a6a2a87225 */ /* 0x000fc800078e00a8 */
[----:B------:R-:W-:Y:S01]  /*2420*/  FMUL R22, R21, R152 ;  /* 0x0000009815167220 */ /* 0x000fe20000400000 */
[----:B------:R-:W-:Y:S01]  /*2430*/  IMAD.IADD R177, R177, 0x1, R169 ;  /* 0x00000001b1b17824 */ /* 0x000fe200078e02a9 */
[----:B------:R-:W-:Y:S02]  /*2440*/  IADD3 R21, P1, R164, R168, RZ ;  /* 0x000000a8a4157210 */ /* 0x000fe40007f3e0ff */
[----:B------:R-:W-:-:S03]  /*2450*/  FFMA R22, R25, R153, R22 ;  /* 0x0000009919167223 */ /* 0x000fc60000000016 */
[----:B------:R-:W-:Y:S01]  /*2460*/  IMAD.X R164, R177, 0x1, R165, P1 ;  /* 0x00000001b1a47824 */ /* 0x000fe200008e06a5 */
[C---:B------:R-:W-:Y:S02]  /*2470*/  LEA R24, P1, R21.reuse, R14, 0x1 ;  /* 0x0000000e15187211 */ /* 0x040fe400078208ff */
[----:B------:R-:W-:Y:S02]  /*2480*/  F2FP.BF16.F32.PACK_AB R22, RZ, R22 ;  /* 0x00000016ff16723e */ /* 0x000fe400000010ff */
[----:B------:R-:W-:Y:S02]  /*2490*/  LEA.HI.X R25, R21, R15, R164, 0x1, P1 ;  /* 0x0000000f15197211 */ /* 0x000fe400008f0ca4 */
[----:B------:R-:W-:Y:S02]  /*24a0*/  PRMT R21, R22, 0x7610, R21 ;  /* 0x0000761016157816 */ /* 0x000fe40000000015 */
[----:B------:R-:W-:-:S03]  /*24b0*/  PRMT R22, R19, 0x7610, R22 ;  /* 0x0000761013167816 */ /* 0x000fc60000000016 */
[----:B------:R0:W-:Y:S04]  /*24c0*/  @P3 STG.E.U16 desc[UR36][R4.64+0x2], R21 ;  /* 0x0000021504003986 */ /* 0x0001e8000c101524 */
[----:B------:R-:W2:Y:S01]  /*24d0*/  @P2 LDG.E.LTC128B.U16 R22, desc[UR36][R24.64] ;  /* 0x0000002418162981 */ /* 0x000ea2000c1e1520 */
[----:B------:R-:W-:Y:S01]  /*24e0*/  IADD3 R8, P1, P3, R8, R168, R12 ;  /* 0x000000a808087210 */ /* 0x000fe20007b3e00c */
[----:B------:R-:W-:Y:S01]  /*24f0*/  BSSY B1, `(.L_x_36) ;  /* 0x0000011000017945 */ /* 0x000fe20003800000 */
[C---:B------:R-:W-:Y:S02]  /*2500*/  SHF.L.U64.HI R11, R10.reuse, 0x4, R11 ;  /* 0x000000040a0b7819 */ /* 0x040fe4000001020b */
[----:B------:R-:W-:Y:S02]  /*2510*/  IADD3.X R9, R9, R177, R13, P1, P3 ;  /* 0x000000b109097210 */ /* 0x000fe40000fe640d */
[----:B------:R-:W-:-:S02]  /*2520*/  LEA R10, P1, R10, R4, 0x4 ;  /* 0x000000040a0a7211 */ /* 0x000fc400078220ff */
[----:B------:R-:W-:Y:S01]  /*2530*/  ISETP.GT.AND P0, PT, R3, 0x8, P0 ;  /* 0x000000080300780c */ /* 0x000fe20000704270 */
[----:B0-----:R-:W-:-:S04]  /*2540*/  IMAD.WIDE.U32 R20, R2, R20, R8 ;  /* 0x0000001402147225 */ /* 0x001fc800078e0008 */
[----:B------:R-:W-:Y:S01]  /*2550*/  IMAD.X R11, R11, 0x1, R5, P1 ;  /* 0x000000010b0b7824 */ /* 0x000fe200008e0605 */
[----:B------:R-:W-:Y:S01]  /*2560*/  LEA R8, P3, R20, R14, 0x1 ;  /* 0x0000000e14087211 */ /* 0x000fe200078608ff */
[----:B------:R-:W-:-:S05]  /*2570*/  IMAD.IADD R2, R175, 0x1, R21 ;  /* 0x00000001af027824 */ /* 0x000fca00078e0215 */
[----:B------:R-:W-:Y:S01]  /*2580*/  LEA.HI.X R9, R20, R15, R2, 0x1, P3 ;  /* 0x0000000f14097211 */ /* 0x000fe200018f0c02 */
[----:B--2---:R-:W-:-:S04]  /*2590*/  IMAD.U32 R19, R22, 0x10000, RZ ;  /* 0x0001000016137824 */ /* 0x004fc800078e00ff */
[----:B------:R-:W-:-:S04]  /*25a0*/  FMUL R19, R19, R152 ;  /* 0x0000009813137220 */ /* 0x000fc80000400000 */
[----:B------:R-:W-:-:S05]  /*25b0*/  FFMA R19, R26, R153, R19 ;  /* 0x000000991a137223 */ /* 0x000fca0000000013 */
[----:B------:R-:W-:-:S05]  /*25c0*/  F2FP.BF16.F32.PACK_AB R19, RZ, R19 ;  /* 0x00000013ff13723e */ /* 0x000fca00000010ff */
[----:B------:R0:W-:Y:S01]  /*25d0*/  @P2 STG.E.U16 desc[UR36][R10.64], R19 ;  /* 0x000000130a002986 */ /* 0x0001e2000c101524 */
[----:B------:R-:W-:Y:S05]  /*25e0*/  @!P0 BRA `(.L_x_37) ;  /* 0x0000000000048947 */ /* 0x000fea0003800000 */
[----:B------:R2:W5:Y:S02]  /*25f0*/  LDG.E.LTC128B.U16 R22, desc[UR36][R8.64+0x2] ;  /* 0x0000022408167981 */ /* 0x000564000c1e1520 */
.L_x_37:
[----:B------:R-:W-:Y:S05]  /*2600*/  BSYNC B1 ;  /* 0x0000000000017941 */ /* 0x000fea0003800000 */
.L_x_36:
[----:B-----5:R-:W-:Y:S01]  /*2610*/  IMAD.U32 R13, R22, 0x10000, RZ ;  /* 0x00010000160d7824 */ /* 0x020fe200078e00ff */
[----:B------:R-:W-:Y:S01]  /*2620*/  ISETP.GT.AND P1, PT, R0, 0x8, PT ;  /* 0x000000080000780c */ /* 0x000fe20003f24270 */
[----:B------:R-:W-:Y:S02]  /*2630*/  BSSY B1, `(.L_x_38) ;  /* 0x0000008000017945 */ /* 0x000fe40003800000 */
[----:B------:R-:W-:Y:S01]  /*2640*/  FMUL R2, R13, R152 ;  /* 0x000000980d027220 */ /* 0x000fe20000400000 */
[----:B------:R-:W-:-:S03]  /*2650*/  ISETP.GT.AND P2, PT, R3, RZ, P1 ;  /* 0x000000ff0300720c */ /* 0x000fc60000f44270 */
[----:B------:R-:W-:-:S05]  /*2660*/  FFMA R2, R27, R153, R2 ;  /* 0x000000991b027223 */ /* 0x000fca0000000002 */
[----:B------:R-:W-:-:S05]  /*2670*/  F2FP.BF16.F32.PACK_AB R2, RZ, R2 ;  /* 0x00000002ff02723e */ /* 0x000fca00000010ff */
[----:B------:R3:W-:Y:S01]  /*2680*/  @P0 STG.E.U16 desc[UR36][R10.64+0x2], R2 ;  /* 0x000002020a000986 */ /* 0x0007e2000c101524 */
[----:B------:R-:W-:Y:S05]  /*2690*/  @!P2 BRA `(.L_x_39) ;  /* 0x000000000004a947 */ /* 0x000fea0003800000 */
[----:B------:R4:W5:Y:S02]  /*26a0*/  LDG.E.LTC128B.U16 R22, desc[UR36][R6.64+0x10] ;  /* 0x0000102406167981 */ /* 0x000964000c1e1520 */
.L_x_39:
[----:B------:R-:W-:Y:S05]  /*26b0*/  BSYNC B1 ;  /* 0x0000000000017941 */ /* 0x000fea0003800000 */
.L_x_38:
        /* <DEDUP_REMOVED lines=10> */
.L_x_41:
[----:B------:R-:W-:Y:S05]  /*2760*/  BSYNC B1 ;  /* 0x0000000000017941 */ /* 0x000fea0003800000 */
.L_x_40:
[----:B0----5:R-:W-:Y:S01]  /*2770*/  IMAD.U32 R13, R22, 0x10000, RZ ;  /* 0x00010000160d7824 */ /* 0x021fe200078e00ff */
[----:B------:R-:W-:Y:S01]  /*2780*/  ISETP.GT.AND P1, PT, R3, 0x8, P1 ;  /* 0x000000080300780c */ /* 0x000fe20000f24270 */
[----:B------:R-:W-:Y:S02]  /*2790*/  BSSY B1, `(.L_x_42) ;  /* 0x0000007000017945 */ /* 0x000fe40003800000 */
[----:B---3--:R-:W-:-:S04]  /*27a0*/  FMUL R2, R13, R152 ;  /* 0x000000980d027220 */ /* 0x008fc80000400000 */
[----:B------:R-:W-:-:S05]  /*27b0*/  FFMA R2, R29, R153, R2 ;  /* 0x000000991d027223 */ /* 0x000fca0000000002 */
[----:B------:R-:W-:-:S05]  /*27c0*/  F2FP.BF16.F32.PACK_AB R2, RZ, R2 ;  /* 0x00000002ff02723e */ /* 0x000fca00000010ff */
[----:B------:R0:W-:Y:S01]  /*27d0*/  @P3 STG.E.U16 desc[UR36][R4.64+0x12], R2 ;  /* 0x0000120204003986 */ /* 0x0001e2000c101524 */
[----:B------:R-:W-:Y:S05]  /*27e0*/  @!P1 BRA `(.L_x_43) ;  /* 0x0000000000049947 */ /* 0x000fea0003800000 */
[----:B------:R3:W5:Y:S02]  /*27f0*/  LDG.E.LTC128B.U16 R22, desc[UR36][R8.64+0x10] ;  /* 0x0000102408167981 */ /* 0x000764000c1e1520 */
.L_x_43:
[----:B------:R-:W-:Y:S05]  /*2800*/  BSYNC B1 ;  /* 0x0000000000017941 */ /* 0x000fea0003800000 */
.L_x_42:
[----:B-----5:R-:W-:Y:S01]  /*2810*/  IMAD.U32 R13, R22, 0x10000, RZ ;  /* 0x00010000160d7824 */ /* 0x020fe200078e00ff */
[----:B------:R-:W-:Y:S01]  /*2820*/  ISETP.GT.AND P0, PT, R3, 0x8, P0 ;  /* 0x000000080300780c */ /* 0x000fe20000704270 */
[----:B------:R-:W-:Y:S02]  /*2830*/  BSSY B1, `(.L_x_44) ;  /* 0x0000007000017945 */ /* 0x000fe40003800000 */
[----:B------:R-:W-:-:S04]  /*2840*/  FMUL R13, R13, R152 ;  /* 0x000000980d0d7220 */ /* 0x000fc80000400000 */
[----:B------:R-:W-:-:S05]  /*2850*/  FFMA R13, R30, R153, R13 ;  /* 0x000000991e0d7223 */ /* 0x000fca000000000d */
[----:B------:R-:W-:-:S05]  /*2860*/  F2FP.BF16.F32.PACK_AB R13, RZ, R13 ;  /* 0x0000000dff0d723e */ /* 0x000fca00000010ff */
[----:B------:R0:W-:Y:S01]  /*2870*/  @P1 STG.E.U16 desc[UR36][R10.64+0x10], R13 ;  /* 0x0000100d0a001986 */ /* 0x0001e2000c101524 */
[----:B------:R-:W-:Y:S05]  /*2880*/  @!P0 BRA `(.L_x_45) ;  /* 0x0000000000048947 */ /* 0x000fea0003800000 */
[----:B------:R0:W5:Y:S02]  /*2890*/  LDG.E.LTC128B.U16 R22, desc[UR36][R8.64+0x12] ;  /* 0x0000122408167981 */ /* 0x000164000c1e1520 */
.L_x_45:
[----:B------:R-:W-:Y:S05]  /*28a0*/  BSYNC B1 ;  /* 0x0000000000017941 */ /* 0x000fea0003800000 */
.L_x_44:
[----:B0----5:R-:W-:Y:S01]  /*28b0*/  IMAD.U32 R13, R22, 0x10000, RZ ;  /* 0x00010000160d7824 */ /* 0x021fe200078e00ff */
        /* <DEDUP_REMOVED lines=9> */
.L_x_47:
[----:B------:R-:W-:Y:S05]  /*2950*/  BSYNC B1 ;  /* 0x0000000000017941 */ /* 0x000fea0003800000 */
.L_x_46:
        /* <DEDUP_REMOVED lines=10> */
.L_x_49:
[----:B------:R-:W-:Y:S05]  /*2a00*/  BSYNC B1 ;  /* 0x0000000000017941 */ /* 0x000fea0003800000 */
.L_x_48:
[----:B0----5:R-:W-:Y:S01]  /*2a10*/  IMAD.U32 R13, R22, 0x10000, RZ ;  /* 0x00010000160d7824 */ /* 0x021fe200078e00ff */
        /* <DEDUP_REMOVED lines=8> */
.L_x_51:
[----:B------:R-:W-:Y:S05]  /*2aa0*/  BSYNC B1 ;  /* 0x0000000000017941 */ /* 0x000fea0003800000 */
.L_x_50:
        /* <DEDUP_REMOVED lines=9> */
.L_x_53:
[----:B------:R-:W-:Y:S05]  /*2b40*/  BSYNC B1 ;  /* 0x0000000000017941 */ /* 0x000fea0003800000 */
.L_x_52:
        /* <DEDUP_REMOVED lines=10> */
.L_x_55:
[----:B------:R-:W-:Y:S05]  /*2bf0*/  BSYNC B1 ;  /* 0x0000000000017941 */ /* 0x000fea0003800000 */
.L_x_54:
        /* <DEDUP_REMOVED lines=10> */
.L_x_57:
[----:B------:R-:W-:Y:S05]  /*2ca0*/  BSYNC B1 ;  /* 0x0000000000017941 */ /* 0x000fea0003800000 */
.L_x_56:
        /* <DEDUP_REMOVED lines=9> */
.L_x_59:
[----:B------:R-:W-:Y:S05]  /*2d40*/  BSYNC B1 ;  /* 0x0000000000017941 */ /* 0x000fea0003800000 */
.L_x_58:
        /* <DEDUP_REMOVED lines=9> */
.L_x_61:
[----:B------:R-:W-:Y:S05]  /*2de0*/  BSYNC B1 ;  /* 0x0000000000017941 */ /* 0x000fea0003800000 */
.L_x_60:
        /* <DEDUP_REMOVED lines=10> */
.L_x_63:
[----:B------:R-:W-:Y:S05]  /*2e90*/  BSYNC B1 ;  /* 0x0000000000017941 */ /* 0x000fea0003800000 */
.L_x_62:
        /* <DEDUP_REMOVED lines=10> */
.L_x_65:
[----:B------:R-:W-:Y:S05]  /*2f40*/  BSYNC B1 ;  /* 0x0000000000017941 */ /* 0x000fea0003800000 */
.L_x_64:
        /* <DEDUP_REMOVED lines=9> */
.L_x_67:
[----:B------:R-:W-:Y:S05]  /*2fe0*/  BSYNC B1 ;  /* 0x0000000000017941 */ /* 0x000fea0003800000 */
.L_x_66:
        /* <DEDUP_REMOVED lines=9> */
.L_x_69:
[----:B------:R-:W-:Y:S05]  /*3080*/  BSYNC B1 ;  /* 0x0000000000017941 */ /* 0x000fea0003800000 */
.L_x_68:
        /* <DEDUP_REMOVED lines=10> */
.L_x_71:
[----:B------:R-:W-:Y:S05]  /*3130*/  BSYNC B1 ;  /* 0x0000000000017941 */ /* 0x000fea0003800000 */
.L_x_70:
        /* <DEDUP_REMOVED lines=10> */
.L_x_73:
[----:B------:R-:W-:Y:S05]  /*31e0*/  BSYNC B1 ;  /* 0x0000000000017941 */ /* 0x000fea0003800000 */
.L_x_72:
        /* <DEDUP_REMOVED lines=9> */
.L_x_75:
[----:B------:R-:W-:Y:S05]  /*3280*/  BSYNC B1 ;  /* 0x0000000000017941 */ /* 0x000fea0003800000 */
.L_x_74:
        /* <DEDUP_REMOVED lines=9> */
.L_x_77:
[----:B------:R-:W-:Y:S05]  /*3320*/  BSYNC B1 ;  /* 0x0000000000017941 */ /* 0x000fea0003800000 */
.L_x_76:
        /* <DEDUP_REMOVED lines=10> */
.L_x_79:
[----:B------:R-:W-:Y:S05]  /*33d0*/  BSYNC B1 ;  /* 0x0000000000017941 */ /* 0x000fea0003800000 */
.L_x_78:
        /* <DEDUP_REMOVED lines=10> */
.L_x_81:
[----:B------:R-:W-:Y:S05]  /*3480*/  BSYNC B1 ;  /* 0x0000000000017941 */ /* 0x000fea0003800000 */
.L_x_80:
        /* <DEDUP_REMOVED lines=9> */
.L_x_83:
[----:B------:R-:W-:Y:S05]  /*3520*/  BSYNC B1 ;  /* 0x0000000000017941 */ /* 0x000fea0003800000 */
.L_x_82:
        /* <DEDUP_REMOVED lines=9> */
.L_x_85:
[----:B------:R-:W-:Y:S05]  /*35c0*/  BSYNC B1 ;  /* 0x0000000000017941 */ /* 0x000fea0003800000 */
.L_x_84:
        /* <DEDUP_REMOVED lines=10> */
.L_x_87:
[----:B------:R-:W-:Y:S05]  /*3670*/  BSYNC B1 ;  /* 0x0000000000017941 */ /* 0x000fea0003800000 */
.L_x_86:
        /* <DEDUP_REMOVED lines=10> */
.L_x_89:
[----:B------:R-:W-:Y:S05]  /*3720*/  BSYNC B1 ;  /* 0x0000000000017941 */ /* 0x000fea0003800000 */
.L_x_88:
        /* <DEDUP_REMOVED lines=9> */
.L_x_91:
[----:B------:R-:W-:Y:S05]  /*37c0*/  BSYNC B1 ;  /* 0x0000000000017941 */ /* 0x000fea0003800000 */
.L_x_90:
        /* <DEDUP_REMOVED lines=9> */
.L_x_93:
[----:B------:R-:W-:Y:S05]  /*3860*/  BSYNC B1 ;  /* 0x0000000000017941 */ /* 0x000fea0003800000 */
.L_x_92:
        /* <DEDUP_REMOVED lines=10> */
.L_x_95:
[----:B------:R-:W-:Y:S05]  /*3910*/  BSYNC B1 ;  /* 0x0000000000017941 */ /* 0x000fea0003800000 */
.L_x_94:
        /* <DEDUP_REMOVED lines=10> */
.L_x_97:
[----:B------:R-:W-:Y:S05]  /*39c0*/  BSYNC B1 ;  /* 0x0000000000017941 */ /* 0x000fea0003800000 */
.L_x_96:
        /* <DEDUP_REMOVED lines=9> */
.L_x_99:
[----:B------:R-:W-:Y:S05]  /*3a60*/  BSYNC B1 ;  /* 0x0000000000017941 */ /* 0x000fea0003800000 */
.L_x_98:
        /* <DEDUP_REMOVED lines=9> */
.L_x_101:
[----:B------:R-:W-:Y:S05]  /*3b00*/  BSYNC B1 ;  /* 0x0000000000017941 */ /* 0x000fea0003800000 */
.L_x_100:
        /* <DEDUP_REMOVED lines=10> */
.L_x_103:
[----:B------:R-:W-:Y:S05]  /*3bb0*/  BSYNC B1 ;  /* 0x0000000000017941 */ /* 0x000fea0003800000 */
.L_x_102:
        /* <DEDUP_REMOVED lines=10> */
.L_x_105:
[----:B------:R-:W-:Y:S05]  /*3c60*/  BSYNC B1 ;  /* 0x0000000000017941 */ /* 0x000fea0003800000 */
.L_x_104:
        /* <DEDUP_REMOVED lines=9> */
.L_x_107:
[----:B------:R-:W-:Y:S05]  /*3d00*/  BSYNC B1 ;  /* 0x0000000000017941 */ /* 0x000fea0003800000 */
.L_x_106:
        /* <DEDUP_REMOVED lines=9> */
.L_x_109:
[----:B------:R-:W-:Y:S05]  /*3da0*/  BSYNC B1 ;  /* 0x0000000000017941 */ /* 0x000fea0003800000 */
.L_x_108:
        /* <DEDUP_REMOVED lines=10> */
.L_x_111:
[----:B------:R-:W-:Y:S05]  /*3e50*/  BSYNC B1 ;  /* 0x0000000000017941 */ /* 0x000fea0003800000 */
.L_x_110:
        /* <DEDUP_REMOVED lines=10> */
.L_x_113:
[----:B------:R-:W-:Y:S05]  /*3f00*/  BSYNC B1 ;  /* 0x0000000000017941 */ /* 0x000fea0003800000 */
.L_x_112:
        /* <DEDUP_REMOVED lines=9> */
.L_x_115:
[----:B------:R-:W-:Y:S05]  /*3fa0*/  BSYNC B1 ;  /* 0x0000000000017941 */ /* 0x000fea0003800000 */
.L_x_114:
        /* <DEDUP_REMOVED lines=9> */
.L_x_117:
[----:B------:R-:W-:Y:S05]  /*4040*/  BSYNC B1 ;  /* 0x0000000000017941 */ /* 0x000fea0003800000 */
.L_x_116:
        /* <DEDUP_REMOVED lines=10> */
.L_x_119:
[----:B------:R-:W-:Y:S05]  /*40f0*/  BSYNC B1 ;  /* 0x0000000000017941 */ /* 0x000fea0003800000 */
.L_x_118:
        /* <DEDUP_REMOVED lines=10> */
.L_x_121:
[----:B------:R-:W-:Y:S05]  /*41a0*/  BSYNC B1 ;  /* 0x0000000000017941 */ /* 0x000fea0003800000 */
.L_x_120:
        /* <DEDUP_REMOVED lines=9> */
.L_x_123:
[----:B------:R-:W-:Y:S05]  /*4240*/  BSYNC B1 ;  /* 0x0000000000017941 */ /* 0x000fea0003800000 */
.L_x_122:
        /* <DEDUP_REMOVED lines=9> */
.L_x_125:
[----:B------:R-:W-:Y:S05]  /*42e0*/  BSYNC B1 ;  /* 0x0000000000017941 */ /* 0x000fea0003800000 */
.L_x_124:
        /* <DEDUP_REMOVED lines=10> */
.L_x_127:
[----:B------:R-:W-:Y:S05]  /*4390*/  BSYNC B1 ;  /* 0x0000000000017941 */ /* 0x000fea0003800000 */
.L_x_126:
        /* <DEDUP_REMOVED lines=10> */
.L_x_129:
[----:B------:R-:W-:Y:S05]  /*4440*/  BSYNC B1 ;  /* 0x0000000000017941 */ /* 0x000fea0003800000 */
.L_x_128:
        /* <DEDUP_REMOVED lines=9> */
.L_x_131:
[----:B------:R-:W-:Y:S05]  /*44e0*/  BSYNC B1 ;  /* 0x0000000000017941 */ /* 0x000fea0003800000 */
.L_x_130:
        /* <DEDUP_REMOVED lines=9> */
.L_x_133:
[----:B------:R-:W-:Y:S05]  /*4580*/  BSYNC B1 ;  /* 0x0000000000017941 */ /* 0x000fea0003800000 */
.L_x_132:
        /* <DEDUP_REMOVED lines=10> */
.L_x_135:
[----:B------:R-:W-:Y:S05]  /*4630*/  BSYNC B1 ;  /* 0x0000000000017941 */ /* 0x000fea0003800000 */
.L_x_134:
        /* <DEDUP_REMOVED lines=10> */
.L_x_137:
[----:B------:R-:W-:Y:S05]  /*46e0*/  BSYNC B1 ;  /* 0x0000000000017941 */ /* 0x000fea0003800000 */
.L_x_136:
        /* <DEDUP_REMOVED lines=9> */
.L_x_139:
[----:B------:R-:W-:Y:S05]  /*4780*/  BSYNC B1 ;  /* 0x0000000000017941 */ /* 0x000fea0003800000 */
.L_x_138:
        /* <DEDUP_REMOVED lines=9> */
.L_x_141:
[----:B------:R-:W-:Y:S05]  /*4820*/  BSYNC B1 ;  /* 0x0000000000017941 */ /* 0x000fea0003800000 */
.L_x_140:
        /* <DEDUP_REMOVED lines=10> */
.L_x_143:
[----:B------:R-:W-:Y:S05]  /*48d0*/  BSYNC B1 ;  /* 0x0000000000017941 */ /* 0x000fea0003800000 */
.L_x_142:
        /* <DEDUP_REMOVED lines=10> */
.L_x_145:
[----:B------:R-:W-:Y:S05]  /*4980*/  BSYNC B1 ;  /* 0x0000000000017941 */ /* 0x000fea0003800000 */
.L_x_144:
        /* <DEDUP_REMOVED lines=9> */
.L_x_147:
[----:B------:R-:W-:Y:S05]  /*4a20*/  BSYNC B1 ;  /* 0x0000000000017941 */ /* 0x000fea0003800000 */
.L_x_146:
        /* <DEDUP_REMOVED lines=9> */
.L_x_149:
[----:B------:R-:W-:Y:S05]  /*4ac0*/  BSYNC B1 ;  /* 0x0000000000017941 */ /* 0x000fea0003800000 */
.L_x_148:
        /* <DEDUP_REMOVED lines=10> */
.L_x_151:
[----:B------:R-:W-:Y:S05]  /*4b70*/  BSYNC B1 ;  /* 0x0000000000017941 */ /* 0x000fea0003800000 */
.L_x_150:
        /* <DEDUP_REMOVED lines=10> */
.L_x_153:
[----:B------:R-:W-:Y:S05]  /*4c20*/  BSYNC B1 ;  /* 0x0000000000017941 */ /* 0x000fea0003800000 */
.L_x_152:
        /* <DEDUP_REMOVED lines=9> */
.L_x_155:
[----:B------:R-:W-:Y:S05]  /*4cc0*/  BSYNC B1 ;  /* 0x0000000000017941 */ /* 0x000fea0003800000 */
.L_x_154:
        /* <DEDUP_REMOVED lines=9> */
.L_x_157:
[----:B------:R-:W-:Y:S05]  /*4d60*/  BSYNC B1 ;  /* 0x0000000000017941 */ /* 0x000fea0003800000 */
.L_x_156:
        /* <DEDUP_REMOVED lines=10> */
.L_x_159:
[----:B------:R-:W-:Y:S05]  /*4e10*/  BSYNC B1 ;  /* 0x0000000000017941 */ /* 0x000fea0003800000 */
.L_x_158:
        /* <DEDUP_REMOVED lines=10> */
.L_x_161:
[----:B------:R-:W-:Y:S05]  /*4ec0*/  BSYNC B1 ;  /* 0x0000000000017941 */ /* 0x000fea0003800000 */
.L_x_160:
        /* <DEDUP_REMOVED lines=9> */
.L_x_163:
[----:B------:R-:W-:Y:S05]  /*4f60*/  BSYNC B1 ;  /* 0x0000000000017941 */ /* 0x000fea0003800000 */
.L_x_162:
        /* <DEDUP_REMOVED lines=9> */
.L_x_165:
[----:B------:R-:W-:Y:S05]  /*5000*/  BSYNC B1 ;  /* 0x0000000000017941 */ /* 0x000fea0003800000 */
.L_x_164:
        /* <DEDUP_REMOVED lines=10> */
.L_x_167:
[----:B------:R-:W-:Y:S05]  /*50b0*/  BSYNC B1 ;  /* 0x0000000000017941 */ /* 0x000fea0003800000 */
.L_x_166:
        /* <DEDUP_REMOVED lines=10> */
.L_x_169:
[----:B------:R-:W-:Y:S05]  /*5160*/  BSYNC B1 ;  /* 0x0000000000017941 */ /* 0x000fea0003800000 */
.L_x_168:
        /* <DEDUP_REMOVED lines=9> */
.L_x_171:
[----:B------:R-:W-:Y:S05]  /*5200*/  BSYNC B1 ;  /* 0x0000000000017941 */ /* 0x000fea0003800000 */
.L_x_170:
        /* <DEDUP_REMOVED lines=9> */
.L_x_173:
[----:B------:R-:W-:Y:S05]  /*52a0*/  BSYNC B1 ;  /* 0x0000000000017941 */ /* 0x000fea0003800000 */
.L_x_172:
        /* <DEDUP_REMOVED lines=10> */
.L_x_175:
[----:B------:R-:W-:Y:S05]  /*5350*/  BSYNC B1 ;  /* 0x0000000000017941 */ /* 0x000fea0003800000 */
.L_x_174:
        /* <DEDUP_REMOVED lines=10> */
.L_x_177:
[----:B------:R-:W-:Y:S05]  /*5400*/  BSYNC B1 ;  /* 0x0000000000017941 */ /* 0x000fea0003800000 */
.L_x_176:
        /* <DEDUP_REMOVED lines=9> */
.L_x_179:
[----:B------:R-:W-:Y:S05]  /*54a0*/  BSYNC B1 ;  /* 0x0000000000017941 */ /* 0x000fea0003800000 */
.L_x_178:
        /* <DEDUP_REMOVED lines=9> */
.L_x_181:
[----:B------:R-:W-:Y:S05]  /*5540*/  BSYNC B1 ;  /* 0x0000000000017941 */ /* 0x000fea0003800000 */
.L_x_180:
        /* <DEDUP_REMOVED lines=10> */
.L_x_183:
[----:B------:R-:W-:Y:S05]  /*55f0*/  BSYNC B1 ;  /* 0x0000000000017941 */ /* 0x000fea0003800000 */
.L_x_182:
        /* <DEDUP_REMOVED lines=10> */
.L_x_185:
[----:B------:R-:W-:Y:S05]  /*56a0*/  BSYNC B1 ;  /* 0x0000000000017941 */ /* 0x000fea0003800000 */
.L_x_184:
        /* <DEDUP_REMOVED lines=9> */
.L_x_187:
[----:B------:R-:W-:Y:S05]  /*5740*/  BSYNC B1 ;  /* 0x0000000000017941 */ /* 0x000fea0003800000 */
.L_x_186:
        /* <DEDUP_REMOVED lines=9> */
.L_x_189:
[----:B------:R-:W-:Y:S05]  /*57e0*/  BSYNC B1 ;  /* 0x0000000000017941 */ /* 0x000fea0003800000 */
.L_x_188:
        /* <DEDUP_REMOVED lines=10> */
.L_x_191:
[----:B------:R-:W-:Y:S05]  /*5890*/  BSYNC B1 ;  /* 0x0000000000017941 */ /* 0x000fea0003800000 */
.L_x_190:
        /* <DEDUP_REMOVED lines=10> */
.L_x_193:
[----:B------:R-:W-:Y:S05]  /*5940*/  BSYNC B1 ;  /* 0x0000000000017941 */ /* 0x000fea0003800000 */
.L_x_192:
        /* <DEDUP_REMOVED lines=9> */
.L_x_195:
[----:B------:R-:W-:Y:S05]  /*59e0*/  BSYNC B1 ;  /* 0x0000000000017941 */ /* 0x000fea0003800000 */
.L_x_194:
        /* <DEDUP_REMOVED lines=9> */
.L_x_197:
[----:B------:R-:W-:Y:S05]  /*5a80*/  BSYNC B1 ;  /* 0x0000000000017941 */ /* 0x000fea0003800000 */
.L_x_196:
        /* <DEDUP_REMOVED lines=10> */
.L_x_199:
[----:B------:R-:W-:Y:S05]  /*5b30*/  BSYNC B1 ;  /* 0x0000000000017941 */ /* 0x000fea0003800000 */
.L_x_198:
        /* <DEDUP_REMOVED lines=10> */
.L_x_201:
[----:B------:R-:W-:Y:S05]  /*5be0*/  BSYNC B1 ;  /* 0x0000000000017941 */ /* 0x000fea0003800000 */
.L_x_200:
        /* <DEDUP_REMOVED lines=9> */
.L_x_203:
[----:B------:R-:W-:Y:S05]  /*5c80*/  BSYNC B1 ;  /* 0x0000000000017941 */ /* 0x000fea0003800000 */
.L_x_202:
        /* <DEDUP_REMOVED lines=9> */
.L_x_205:
[----:B------:R-:W-:Y:S05]  /*5d20*/  BSYNC B1 ;  /* 0x0000000000017941 */ /* 0x000fea0003800000 */
.L_x_204:
        /* <DEDUP_REMOVED lines=10> */
.L_x_207:
[----:B------:R-:W-:Y:S05]  /*5dd0*/  BSYNC B1 ;  /* 0x0000000000017941 */ /* 0x000fea0003800000 */
.L_x_206:
        /* <DEDUP_REMOVED lines=10> */
.L_x_209:
[----:B------:R-:W-:Y:S05]  /*5e80*/  BSYNC B1 ;  /* 0x0000000000017941 */ /* 0x000fea0003800000 */
.L_x_208:
        /* <DEDUP_REMOVED lines=9> */
.L_x_211:
[----:B------:R-:W-:Y:S05]  /*5f20*/  BSYNC B1 ;  /* 0x0000000000017941 */ /* 0x000fea0003800000 */
.L_x_210:
        /* <DEDUP_REMOVED lines=9> */
.L_x_213:
[----:B------:R-:W-:Y:S05]  /*5fc0*/  BSYNC B1 ;  /* 0x0000000000017941 */ /* 0x000fea0003800000 */
.L_x_212:
        /* <DEDUP_REMOVED lines=10> */
.L_x_215:
[----:B------:R-:W-:Y:S05]  /*6070*/  BSYNC B1 ;  /* 0x0000000000017941 */ /* 0x000fea0003800000 */
.L_x_214:
        /* <DEDUP_REMOVED lines=10> */
.L_x_217:
[----:B------:R-:W-:Y:S05]  /*6120*/  BSYNC B1 ;  /* 0x0000000000017941 */ /* 0x000fea0003800000 */
.L_x_216:
        /* <DEDUP_REMOVED lines=9> */
.L_x_219:
[----:B------:R-:W-:Y:S05]  /*61c0*/  BSYNC B1 ;  /* 0x0000000000017941 */ /* 0x000fea0003800000 */
.L_x_218:
        /* <DEDUP_REMOVED lines=9> */
.L_x_221:
[----:B------:R-:W-:Y:S05]  /*6260*/  BSYNC B1 ;  /* 0x0000000000017941 */ /* 0x000fea0003800000 */
.L_x_220:
        /* <DEDUP_REMOVED lines=10> */
.L_x_223:
[----:B------:R-:W-:Y:S05]  /*6310*/  BSYNC B1 ;  /* 0x0000000000017941 */ /* 0x000fea0003800000 */
.L_x_222:
        /* <DEDUP_REMOVED lines=10> */
.L_x_225:
[----:B------:R-:W-:Y:S05]  /*63c0*/  BSYNC B1 ;  /* 0x0000000000017941 */ /* 0x000fea0003800000 */
.L_x_224:
        /* <DEDUP_REMOVED lines=9> */
.L_x_227:
[----:B------:R-:W-:Y:S05]  /*6460*/  BSYNC B1 ;  /* 0x0000000000017941 */ /* 0x000fea0003800000 */
.L_x_226:
        /* <DEDUP_REMOVED lines=9> */
.L_x_229:
[----:B------:R-:W-:Y:S05]  /*6500*/  BSYNC B1 ;  /* 0x0000000000017941 */ /* 0x000fea0003800000 */
.L_x_228:
        /* <DEDUP_REMOVED lines=10> */
.L_x_231:
[----:B------:R-:W-:Y:S05]  /*65b0*/  BSYNC B1 ;  /* 0x0000000000017941 */ /* 0x000fea0003800000 */
.L_x_230:
        /* <DEDUP_REMOVED lines=10> */
.L_x_233:
[----:B------:R-:W-:Y:S05]  /*6660*/  BSYNC B1 ;  /* 0x0000000000017941 */ /* 0x000fea0003800000 */
.L_x_232:
        /* <DEDUP_REMOVED lines=9> */
.L_x_235:
[----:B------:R-:W-:Y:S05]  /*6700*/  BSYNC B1 ;  /* 0x0000000000017941 */ /* 0x000fea0003800000 */
.L_x_234:
        /* <DEDUP_REMOVED lines=9> */
.L_x_237:
[----:B------:R-:W-:Y:S05]  /*67a0*/  BSYNC B1 ;  /* 0x0000000000017941 */ /* 0x000fea0003800000 */
.L_x_236:
        /* <DEDUP_REMOVED lines=10> */
.L_x_239:
[----:B------:R-:W-:Y:S05]  /*6850*/  BSYNC B1 ;  /* 0x0000000000017941 */ /* 0x000fea0003800000 */
.L_x_238:
        /* <DEDUP_REMOVED lines=10> */
.L_x_241:
[----:B------:R-:W-:Y:S05]  /*6900*/  BSYNC B1 ;  /* 0x0000000000017941 */ /* 0x000fea0003800000 */
.L_x_240:
        /* <DEDUP_REMOVED lines=9> */
.L_x_243:
[----:B------:R-:W-:Y:S05]  /*69a0*/  BSYNC B1 ;  /* 0x0000000000017941 */ /* 0x000fea0003800000 */
.L_x_242:
        /* <DEDUP_REMOVED lines=9> */
.L_x_245:
[----:B------:R-:W-:Y:S05]  /*6a40*/  BSYNC B1 ;  /* 0x0000000000017941 */ /* 0x000fea0003800000 */
.L_x_244:
        /* <DEDUP_REMOVED lines=10> */
.L_x_247:
[----:B------:R-:W-:Y:S05]  /*6af0*/  BSYNC B1 ;  /* 0x0000000000017941 */ /* 0x000fea0003800000 */
.L_x_246:
        /* <DEDUP_REMOVED lines=10> */
.L_x_249:
[----:B------:R-:W-:Y:S05]  /*6ba0*/  BSYNC B1 ;  /* 0x0000000000017941 */ /* 0x000fea0003800000 */
.L_x_248:
        /* <DEDUP_REMOVED lines=9> */
.L_x_251:
[----:B------:R-:W-:Y:S05]  /*6c40*/  BSYNC B1 ;  /* 0x0000000000017941 */ /* 0x000fea0003800000 */
.L_x_250:
        /* <DEDUP_REMOVED lines=9> */
.L_x_253:
[----:B------:R-:W-:Y:S05]  /*6ce0*/  BSYNC B1 ;  /* 0x0000000000017941 */ /* 0x000fea0003800000 */
.L_x_252:
        /* <DEDUP_REMOVED lines=10> */
.L_x_255:
[----:B------:R-:W-:Y:S05]  /*6d90*/  BSYNC B1 ;  /* 0x0000000000017941 */ /* 0x000fea0003800000 */
.L_x_254:
        /* <DEDUP_REMOVED lines=10> */
.L_x_257:
[----:B------:R-:W-:Y:S05]  /*6e40*/  BSYNC B1 ;  /* 0x0000000000017941 */ /* 0x000fea0003800000 */
.L_x_256:
        /* <DEDUP_REMOVED lines=9> */
.L_x_259:
[----:B------:R-:W-:Y:S05]  /*6ee0*/  BSYNC B1 ;  /* 0x0000000000017941 */ /* 0x000fea0003800000 */
.L_x_258:
        /* <DEDUP_REMOVED lines=9> */
.L_x_261:
[----:B------:R-:W-:Y:S05]  /*6f80*/  BSYNC B1 ;  /* 0x0000000000017941 */ /* 0x000fea0003800000 */
.L_x_260:
        /* <DEDUP_REMOVED lines=10> */
.L_x_263:
[----:B------:R-:W-:Y:S05]  /*7030*/  BSYNC B1 ;  /* 0x0000000000017941 */ /* 0x000fea0003800000 */
.L_x_262:
        /* <DEDUP_REMOVED lines=10> */
.L_x_265:
[----:B------:R-:W-:Y:S05]  /*70e0*/  BSYNC B1 ;  /* 0x0000000000017941 */ /* 0x000fea0003800000 */
.L_x_264:
        /* <DEDUP_REMOVED lines=9> */
.L_x_267:
[----:B------:R-:W-:Y:S05]  /*7180*/  BSYNC B1 ;  /* 0x0000000000017941 */ /* 0x000fea0003800000 */
.L_x_266:
        /* <DEDUP_REMOVED lines=9> */
.L_x_269:
[----:B------:R-:W-:Y:S05]  /*7220*/  BSYNC B1 ;  /* 0x0000000000017941 */ /* 0x000fea0003800000 */
.L_x_268:
        /* <DEDUP_REMOVED lines=10> */
.L_x_271:
[----:B------:R-:W-:Y:S05]  /*72d0*/  BSYNC B1 ;  /* 0x0000000000017941 */ /* 0x000fea0003800000 */
.L_x_270:
        /* <DEDUP_REMOVED lines=10> */
.L_x_273:
[----:B------:R-:W-:Y:S05]  /*7380*/  BSYNC B1 ;  /* 0x0000000000017941 */ /* 0x000fea0003800000 */
.L_x_272:
        /* <DEDUP_REMOVED lines=9> */
.L_x_275:
[----:B------:R-:W-:Y:S05]  /*7420*/  BSYNC B1 ;  /* 0x0000000000017941 */ /* 0x000fea0003800000 */
.L_x_274:
        /* <DEDUP_REMOVED lines=9> */
.L_x_277:
[----:B------:R-:W-:Y:S05]  /*74c0*/  BSYNC B1 ;  /* 0x0000000000017941 */ /* 0x000fea0003800000 */
.L_x_276:
        /* <DEDUP_REMOVED lines=10> */
.L_x_279:
[----:B------:R-:W-:Y:S05]  /*7570*/  BSYNC B1 ;  /* 0x0000000000017941 */ /* 0x000fea0003800000 */
.L_x_278:
        /* <DEDUP_REMOVED lines=10> */
.L_x_281:
[----:B------:R-:W-:Y:S05]  /*7620*/  BSYNC B1 ;  /* 0x0000000000017941 */ /* 0x000fea0003800000 */
.L_x_280:
[----:B01--45:R-:W-:Y:S01]  /*7630*/  IMAD.U32 R7, R22, 0x10000, RZ ;  /* 0x0001000016077824 */ /* 0x033fe200078e00ff */
        /* <DEDUP_REMOVED lines=8> */
.L_x_283:
[----:B------:R-:W-:Y:S05]  /*76c0*/  BSYNC B1 ;  /* 0x0000000000017941 */ /* 0x000fea0003800000 */
.L_x_282:
[----:B0----5:R-:W-:Y:S01]  /*76d0*/  IMAD.U32 R5, R22, 0x10000, RZ ;  /* 0x0001000016057824 */ /* 0x021fe200078e00ff */
[----:B------:R-:W-:Y:S01]  /*76e0*/  ISETP.GT.AND P0, PT, R3, 0x8, P0 ;  /* 0x000000080300780c */ /* 0x000fe20000704270 */
[----:B------:R-:W-:Y:S01]  /*76f0*/  @P1 IMAD.MOV.U32 R4, RZ, RZ, R10 ;  /* 0x000000ffff041224 */ /* 0x000fe200078e000a */
[----:B------:R-:W-:Y:S01]  /*7700*/  BSSY B1, `(.L_x_284) ;  /* 0x0000009000017945 */ /* 0x000fe20003800000 */
[----:B------:R-:W-:-:S04]  /*7710*/  FMUL R5, R5, R152 ;  /* 0x0000009805057220 */ /* 0x000fc80000400000 */
[----:B------:R-:W-:-:S05]  /*7720*/  FFMA R5, R150, R153, R5 ;  /* 0x0000009996057223 */ /* 0x000fca0000000005 */
[----:B------:R-:W-:-:S04]  /*7730*/  F2FP.BF16.F32.PACK_AB R5, RZ, R5 ;  /* 0x00000005ff05723e */ /* 0x000fc800000010ff */
[----:B------:R-:W-:Y:S01]  /*7740*/  PRMT R2, R5, 0x7610, R2 ;  /* 0x0000761005027816 */ /* 0x000fe20000000002 */
[----:B------:R-:W-:-:S05]  /*7750*/  @P1 IMAD.MOV.U32 R5, RZ, RZ, R11 ;  /* 0x000000ffff051224 */ /* 0x000fca00078e000b */
[----:B------:R0:W-:Y:S01]  /*7760*/  @P1 STG.E.U16 desc[UR36][R4.64+0x1f0], R2 ;  /* 0x0001f00204001986 */ /* 0x0001e2000c101524 */
[----:B------:R-:W-:Y:S05]  /*7770*/  @!P0 BRA `(.L_x_285) ;  /* 0x0000000000048947 */ /* 0x000fea0003800000 */
[----:B------:R4:W5:Y:S02]  /*7780*/  LDG.E.LTC128B.U16 R22, desc[UR36][R8.64+0x1f2] ;  /* 0x0001f22408167981 */ /* 0x000964000c1e1520 */
.L_x_285:
[----:B------:R-:W-:Y:S05]  /*7790*/  BSYNC B1 ;  /* 0x0000000000017941 */ /* 0x000fea0003800000 */
.L_x_284:
[----:B------:R-:W-:Y:S05]  /*77a0*/  @!P0 BRA `(.L_x_286) ;  /* 0x0000002400488947 */ /* 0x000fea0003800000 */
[----:B-----5:R-:W-:-:S04]  /*77b0*/  IMAD.U32 R3, R22, 0x10000, RZ ;  /* 0x0001000016037824 */ /* 0x020fc800078e00ff */
[----:B------:R-:W-:-:S04]  /*77c0*/  FMUL R0, R3, R152 ;  /* 0x0000009803007220 */ /* 0x000fc80000400000 */
[----:B------:R-:W-:-:S05]  /*77d0*/  FFMA R0, R151, R153, R0 ;  /* 0x0000009997007223 */ /* 0x000fca0000000000 */
[----:B------:R-:W-:-:S05]  /*77e0*/  F2FP.BF16.F32.PACK_AB R0, RZ, R0 ;  /* 0x00000000ff00723e */ /* 0x000fca00000010ff */
[----:B------:R0:W-:Y:S01]  /*77f0*/  STG.E.U16 desc[UR36][R10.64+0x1f2], R0 ;  /* 0x0001f2000a007986 */ /* 0x0001e2000c101524 */
[----:B------:R-:W-:Y:S05]  /*7800*/  BRA `(.L_x_286) ;  /* 0x0000002400307947 */ /* 0x000fea0003800000 */
.L_x_33:
[----:B------:R-:W-:Y:S01]  /*7810*/  ISETP.GT.AND P0, PT, R0, 0x1, PT ;  /* 0x000000010000780c */ /* 0x000fe20003f04270 */
[----:B------:R-:W-:Y:S01]  /*7820*/  ULDC.64 UR4, c[0x0][0x5c0] ;  /* 0x0001700000047ab9 */ /* 0x000fe20000000a00 */
[-C--:B------:R-:W-:Y:S01]  /*7830*/  FMUL R24, R24, R153.reuse ;  /* 0x0000009918187220 */ /* 0x080fe20000400000 */
[-C--:B------:R-:W-:Y:S01]  /*7840*/  FMUL R25, R25, R153.reuse ;  /* 0x0000009919197220 */ /* 0x080fe20000400000 */
[----:B------:R-:W-:Y:S01]  /*7850*/  ISETP.GT.AND P3, PT, R3, RZ, P0 ;  /* 0x000000ff0300720c */ /* 0x000fe20000764270 */
[-C--:B------:R-:W-:Y:S01]  /*7860*/  FMUL R26, R26, R153.reuse ;  /* 0x000000991a1a7220 */ /* 0x080fe20000400000 */
[----:B------:R-:W-:Y:S01]  /*7870*/  LEA R4, P4, R6, UR4, 0x1 ;  /* 0x0000000406047c11 */ /* 0x000fe2000f8808ff */
[-C--:B------:R-:W-:Y:S01]  /*7880*/  FMUL R27, R27, R153.reuse ;  /* 0x000000991b1b7220 */ /* 0x080fe20000400000 */
[----:B------:R-:W-:Y:S01]  /*7890*/  F2FP.BF16.F32.PACK_AB R24, RZ, R24 ;  /* 0x00000018ff18723e */ /* 0x000fe200000010ff */
[-C--:B------:R-:W-:Y:S01]  /*78a0*/  FMUL R28, R28, R153.reuse ;  /* 0x000000991c1c7220 */ /* 0x080fe20000400000 */
[----:B------:R-:W-:Y:S01]  /*78b0*/  LEA.HI.X R5, R6, UR5, R179, 0x1, P4 ;  /* 0x0000000506057c11 */ /* 0x000fe2000a0f0cb3 */
[----:B------:R-:W-:Y:S01]  /*78c0*/  FMUL R29, R29, R153 ;  /* 0x000000991d1d7220 */ /* 0x000fe20000400000 */
[----:B------:R-:W-:Y:S01]  /*78d0*/  F2FP.BF16.F32.PACK_AB R25, RZ, R25 ;  /* 0x00000019ff19723e */ /* 0x000fe200000010ff */
[-C--:B------:R-:W-:Y:S01]  /*78e0*/  FMUL R30, R30, R153.reuse ;  /* 0x000000991e1e7220 */ /* 0x080fe20000400000 */
[----:B------:R-:W-:Y:S01]  /*78f0*/  SHF.L.U64.HI R11, R10, 0x4, R11 ;  /* 0x000000040a0b7819 */ /* 0x000fe2000001020b */
[----:B------:R-:W-:Y:S01]  /*7900*/  @P1 STG.E.U16 desc[UR36][R4.64], R24 ;  /* 0x0000001804001986 */ /* 0x000fe2000c101524 */
[----:B------:R-:W-:Y:S01]  /*7910*/  ISETP.GT.AND P1, PT, R0, 0x8, PT ;  /* 0x000000080000780c */ /* 0x000fe20003f24270 */
[-C--:B------:R-:W-:Y:S01]  /*7920*/  FMUL R31, R31, R153.reuse ;  /* 0x000000991f1f7220 */ /* 0x080fe20000400000 */
[C---:B------:R-:W-:Y:S01]  /*7930*/  ISETP.GT.AND P4, PT, R3.reuse, 0x8, P0 ;  /* 0x000000080300780c */ /* 0x040fe20000784270 */
[----:B------:R-:W-:Y:S01]  /*7940*/  @P3 STG.E.U16 desc[UR36][R4.64+0x2], R25 ;  /* 0x0000021904003986 */ /* 0x000fe2000c101524 */
[----:B------:R-:W-:Y:S01]  /*7950*/  LEA R6, P3, R10, R4, 0x4 ;  /* 0x000000040a067211 */ /* 0x000fe200078620ff */
[-C--:B------:R-:W-:Y:S01]  /*7960*/  FMUL R32, R32, R153.reuse ;  /* 0x0000009920207220 */ /* 0x080fe20000400000 */
[----:B------:R-:W-:Y:S01]  /*7970*/  ISETP.GT.AND P2, PT, R3, 0x8, P2 ;  /* 0x000000080300780c */ /* 0x000fe20001744270 */
[-C--:B------:R-:W-:Y:S01]  /*7980*/  FMUL R33, R33, R153.reuse ;  /* 0x0000009921217220 */ /* 0x080fe20000400000 */
[----:B------:R-:W-:Y:S01]  /*7990*/  ISETP.GT.AND P0, PT, R0, 0x9, PT ;  /* 0x000000090000780c */ /* 0x000fe20003f04270 */
[----:B------:R-:W-:Y:S01]  /*79a0*/  IMAD.X R7, R11, 0x1, R5, P3 ;  /* 0x000000010b077824 */ /* 0x000fe200018e0605 */
[C---:B------:R-:W-:Y:S01]  /*79b0*/  ISETP.GT.AND P5, PT, R3.reuse, RZ, P1 ;  /* 0x000000ff0300720c */ /* 0x040fe20000fa4270 */
[-C--:B------:R-:W-:Y:S01]  /*79c0*/  FMUL R34, R34, R153.reuse ;  /* 0x0000009922227220 */ /* 0x080fe20000400000 */
[----:B------:R-:W-:Y:S01]  /*79d0*/  ISETP.GT.AND P3, PT, R3, RZ, P0 ;  /* 0x000000ff0300720c */ /* 0x000fe20000764270 */
[-C--:B------:R-:W-:Y:S01]  /*79e0*/  FMUL R35, R35, R153.reuse ;  /* 0x0000009923237220 */ /* 0x080fe20000400000 */
[----:B------:R-:W-:Y:S01]  /*79f0*/  F2FP.BF16.F32.PACK_AB R26, RZ, R26 ;  /* 0x0000001aff1a723e */ /* 0x000fe200000010ff */
[----:B------:R-:W-:Y:S01]  /*7a00*/  FMUL R36, R36, R153 ;  /* 0x0000009924247220 */ /* 0x000fe20000400000 */
[----:B------:R-:W-:Y:S01]  /*7a10*/  F2FP.BF16.F32.PACK_AB R27, RZ, R27 ;  /* 0x0000001bff1b723e */ /* 0x000fe200000010ff */
[----:B------:R-:W-:Y:S01]  /*7a20*/  FMUL R37, R37, R153 ;  /* 0x0000009925257220 */ /* 0x000fe20000400000 */
[----:B------:R-:W-:Y:S01]  /*7a30*/  F2FP.BF16.F32.PACK_AB R28, RZ, R28 ;  /* 0x0000001cff1c723e */ /* 0x000fe200000010ff */
[----:B------:R-:W-:Y:S01]  /*7a40*/  @P2 STG.E.U16 desc[UR36][R6.64], R26 ;  /* 0x0000001a06002986 */ /* 0x000fe2000c101524 */
[----:B------:R-:W-:Y:S01]  /*7a50*/  F2FP.BF16.F32.PACK_AB R29, RZ, R29 ;  /* 0x0000001dff1d723e */ /* 0x000fe200000010ff */
[-C--:B------:R-:W-:Y:S01]  /*7a60*/  FMUL R38, R38, R153.reuse ;  /* 0x0000009926267220 */ /* 0x080fe20000400000 */
[----:B------:R-:W-:Y:S01]  /*7a70*/  ISETP.GT.AND P2, PT, R3, 0x8, P1 ;  /* 0x000000080300780c */ /* 0x000fe20000f44270 */
[----:B------:R-:W-:Y:S01]  /*7a80*/  @P4 STG.E.U16 desc[UR36][R6.64+0x2], R27 ;  /* 0x0000021b06004986 */ /* 0x000fe2000c101524 */
[----:B------:R-:W-:Y:S01]  /*7a90*/  ISETP.GT.AND P1, PT, R0, 0x10, PT ;  /* 0x000000100000780c */ /* 0x000fe20003f24270 */
[-C--:B------:R-:W-:Y:S01]  /*7aa0*/  FMUL R39, R39, R153.reuse ;  /* 0x0000009927277220 */ /* 0x080fe20000400000 */
[----:B------:R-:W-:Y:S01]  /*7ab0*/  F2FP.BF16.F32.PACK_AB R30, RZ, R30 ;  /* 0x0000001eff1e723e */ /* 0x000fe200000010ff */
[----:B------:R-:W-:Y:S01]  /*7ac0*/  @P5 STG.E.U16 desc[UR36][R4.64+0x10], R28 ;  /* 0x0000101c04005986 */ /* 0x000fe2000c101524 */
[C---:B------:R-:W-:Y:S01]  /*7ad0*/  ISETP.GT.AND P4, PT, R3.reuse, RZ, P1 ;  /* 0x000000ff0300720c */ /* 0x040fe20000f84270 */
[----:B------:R-:W-:Y:S01]  /*7ae0*/  FMUL R40, R40, R153 ;  /* 0x0000009928287220 */ /* 0x000fe20000400000 */
[----:B------:R-:W-:Y:S01]  /*7af0*/  F2FP.BF16.F32.PACK_AB R31, RZ, R31 ;  /* 0x0000001fff1f723e */ /* 0x000fe200000010ff */
[----:B------:R-:W-:Y:S01]  /*7b00*/  @P3 STG.E.U16 desc[UR36][R4.64+0x12], R29 ;  /* 0x0000121d04003986 */ /* 0x000fe2000c101524 */
[----:B------:R-:W-:Y:S01]  /*7b10*/  ISETP.GT.AND P3, PT, R3, 0x8, P0 ;  /* 0x000000080300780c */ /* 0x000fe20000764270 */
[-C--:B------:R-:W-:Y:S01]  /*7b20*/  FMUL R41, R41, R153.reuse ;  /* 0x0000009929297220 */ /* 0x080fe20000400000 */
[----:B------:R-:W-:Y:S01]  /*7b30*/  ISETP.GT.AND P0, PT, R0, 0x11, PT ;  /* 0x000000110000780c */ /* 0x000fe20003f04270 */
[----:B------:R-:W-:Y:S01]  /*7b40*/  @P2 STG.E.U16 desc[UR36][R6.64+0x10], R30 ;  /* 0x0000101e06002986 */ /* 0x000fe2000c101524 */
[----:B------:R-:W-:Y:S01]  /*7b50*/  F2FP.BF16.F32.PACK_AB R32, RZ, R32 ;  /* 0x00000020ff20723e */ /* 0x000fe200000010ff */
[-C--:B------:R-:W-:Y:S01]  /*7b60*/  FMUL R42, R42, R153.reuse ;  /* 0x000000992a2a7220 */ /* 0x080fe20000400000 */
[----:B------:R-:W-:Y:S01]  /*7b70*/  ISETP.GT.AND P5, PT, R3, RZ, P0 ;  /* 0x000000ff0300720c */ /* 0x000fe200007a4270 */
[-C--:B------:R-:W-:Y:S01]  /*7b80*/  FMUL R43, R43, R153.reuse ;  /* 0x000000992b2b7220 */ /* 0x080fe20000400000 */
[----:B------:R-:W-:Y:S01]  /*7b90*/  ISETP.GT.AND P2, PT, R3, 0x8, P1 ;  /* 0x000000080300780c */ /* 0x000fe20000f44270 */
[-C--:B------:R-:W-:Y:S01]  /*7ba0*/  FMUL R44, R44, R153.reuse ;  /* 0x000000992c2c7220 */ /* 0x080fe20000400000 */
[----:B------:R-:W-:Y:S01]  /*7bb0*/  ISETP.GT.AND P1, PT, R0, 0x18, PT ;  /* 0x000000180000780c */ /* 0x000fe20003f24270 */
[----:B------:R-:W-:Y:S01]  /*7bc0*/  FMUL R45, R45, R153 ;  /* 0x000000992d2d7220 */ /* 0x000fe20000400000 */
[----:B------:R-:W-:Y:S01]  /*7bd0*/  F2FP.BF16.F32.PACK_AB R33, RZ, R33 ;  /* 0x00000021ff21723e */ /* 0x000fe200000010ff */
[----:B------:R-:W-:Y:S01]  /*7be0*/  @P3 STG.E.U16 desc[UR36][R6.64+0x12], R31 ;  /* 0x0000121f06003986 */ /* 0x000fe2000c101524 */
[C---:B------:R-:W-:Y:S01]  /*7bf0*/  ISETP.GT.AND P3, PT, R3.reuse, 0x8, P0 ;  /* 0x000000080300780c */ /* 0x040fe20000764270 */
[-C--:B------:R-:W-:Y:S01]  /*7c00*/  FMUL R46, R46, R153.reuse ;  /* 0x000000992e2e7220 */ /* 0x080fe20000400000 */
[----:B------:R-:W-:Y:S01]  /*7c10*/  ISETP.GT.AND P0, PT, R0, 0x19, PT ;  /* 0x000000190000780c */ /* 0x000fe20003f04270 */
[----:B------:R-:W-:Y:S01]  /*7c20*/  @P4 STG.E.U16 desc[UR36][R4.64+0x20], R32 ;  /* 0x0000202004004986 */ /* 0x000fe2000c101524 */
[----:B------:R-:W-:Y:S01]  /*7c30*/  ISETP.GT.AND P4, PT, R3, RZ, P1 ;  /* 0x000000ff0300720c */ /* 0x000fe20000f84270 */
[-C--:B------:R-:W-:Y:S01]  /*7c40*/  FMUL R47, R47, R153.reuse ;  /* 0x000000992f2f7220 */ /* 0x080fe20000400000 */
[----:B------:R-:W-:Y:S01]  /*7c50*/  F2FP.BF16.F32.PACK_AB R34, RZ, R34 ;  /* 0x00000022ff22723e */ /* 0x000fe200000010ff */
[----:B------:R-:W-:Y:S01]  /*7c60*/  @P5 STG.E.U16 desc[UR36][R4.64+0x22], R33 ;  /* 0x0000222104005986 */ /* 0x000fe2000c101524 */
[----:B------:R-:W-:Y:S01]  /*7c70*/  ISETP.GT.AND P5, PT, R3, RZ, P0 ;  /* 0x000000ff0300720c */ /* 0x000fe200007a4270 */
[----:B------:R-:W-:Y:S01]  /*7c80*/  FMUL R48, R48, R153 ;  /* 0x0000009930307220 */ /* 0x000fe20000400000 */
[----:B------:R-:W-:Y:S01]  /*7c90*/  F2FP.BF16.F32.PACK_AB R35, RZ, R35 ;  /* 0x00000023ff23723e */ /* 0x000fe200000010ff */
[----:B------:R-:W-:Y:S01]  /*7ca0*/  @P2 STG.E.U16 desc[UR36][R6.64+0x20], R34 ;  /* 0x0000202206002986 */ /* 0x000fe2000c101524 */
[----:B------:R-:W-:Y:S01]  /*7cb0*/  F2FP.BF16.F32.PACK_AB R36, RZ, R36 ;  /* 0x00000024ff24723e */ /* 0x000fe200000010ff */
[-C--:B------:R-:W-:Y:S01]  /*7cc0*/  FMUL R49, R49, R153.reuse ;  /* 0x0000009931317220 */ /* 0x080fe20000400000 */
[C---:B------:R-:W-:Y:S01]  /*7cd0*/  ISETP.GT.AND P2, PT, R3.reuse, 0x8, P1 ;  /* 0x000000080300780c */ /* 0x040fe20000f44270 */
[----:B------:R-:W-:Y:S01]  /*7ce0*/  @P3 STG.E.U16 desc[UR36][R6.64+0x22], R35 ;  /* 0x0000222306003986 */ /* 0x000fe2000c101524 */
[----:B------:R-:W-:Y:S01]  /*7cf0*/  ISETP.GT.AND P1, PT, R0, 0x20, PT ;  /* 0x000000200000780c */ /* 0x000fe20003f24270 */
[----:B------:R-:W-:Y:S01]  /*7d00*/  FMUL R50, R50, R153 ;  /* 0x0000009932327220 */ /* 0x000fe20000400000 */
[----:B------:R-:W-:Y:S01]  /*7d10*/  F2FP.BF16.F32.PACK_AB R37, RZ, R37 ;  /* 0x00000025ff25723e */ /* 0x000fe200000010ff */
[----:B------:R-:W-:Y:S01]  /*7d20*/  @P4 STG.E.U16 desc[UR36][R4.64+0x30], R36 ;  /* 0x0000302404004986 */ /* 0x000fe2000c101524 */
[----:B------:R-:W-:Y:S01]  /*7d30*/  ISETP.GT.AND P3, PT, R3, 0x8, P0 ;  /* 0x000000080300780c */ /* 0x000fe20000764270 */
[-C--:B------:R-:W-:Y:S01]  /*7d40*/  FMUL R51, R51, R153.reuse ;  /* 0x0000009933337220 */ /* 0x080fe20000400000 */
[----:B------:R-:W-:Y:S01]  /*7d50*/  ISETP.GT.AND P0, PT, R0, 0x21, PT ;  /* 0x000000210000780c */ /* 0x000fe20003f04270 */
[----:B------:R-:W-:Y:S01]  /*7d60*/  @P5 STG.E.U16 desc[UR36][R4.64+0x32], R37 ;  /* 0x0000322504005986 */ /* 0x000fe2000c101524 */
[----:B------:R-:W-:Y:S01]  /*7d70*/  ISETP.GT.AND P4, PT, R3, RZ, P1 ;  /* 0x000000ff0300720c */ /* 0x000fe20000f84270 */
[-C--:B------:R-:W-:Y:S01]  /*7d80*/  FMUL R52, R52, R153.reuse ;  /* 0x0000009934347220 */ /* 0x080fe20000400000 */
[----:B------:R-:W-:Y:S01]  /*7d90*/  F2FP.BF16.F32.PACK_AB R38, RZ, R38 ;  /* 0x00000026ff26723e */ /* 0x000fe200000010ff */
[-C--:B------:R-:W-:Y:S01]  /*7da0*/  FMUL R53, R53, R153.reuse ;  /* 0x0000009935357220 */ /* 0x080fe20000400000 */
        /* <DEDUP_REMOVED lines=325> */
[----:B------:R-:W-:Y:S01]  /*9200*/  FMUL R151, R151, R153 ;  /* 0x0000009997977220 */ /* 0x000fe20000400000 */
[----:B------:R-:W-:Y:S01]  /*9210*/  ISETP.GT.AND P2, PT, R3, 0x8, P1 ;  /* 0x000000080300780c */ /* 0x000fe20000f44270 */
[----:B------:R-:W-:Y:S01]  /*9220*/  @P3 STG.E.U16 desc[UR36][R6.64+0x132], R103 ;  /* 0x0001326706003986 */ /* 0x000fe2000c101524 */
[----:B------:R-:W-:-:S02]  /*9230*/  ISETP.GT.AND P1, PT, R0, 0xa8, PT ;  /* 0x000000a80000780c */ /* 0x000fc40003f24270 */
[----:B------:R-:W-:Y:S01]  /*9240*/  F2FP.BF16.F32.PACK_AB R105, RZ, R105 ;  /* 0x00000069ff69723e */ /* 0x000fe200000010ff */
[----:B------:R-:W-:Y:S01]  /*9250*/  @P4 STG.E.U16 desc[UR36][R4.64+0x140], R104 ;  /* 0x0001406804004986 */ /* 0x000fe2000c101524 */
[C---:B------:R-:W-:Y:S02]  /*9260*/  ISETP.GT.AND P3, PT, R3.reuse, 0x8, P0 ;  /* 0x000000080300780c */ /* 0x040fe40000764270 */
[----:B------:R-:W-:Y:S01]  /*9270*/  ISETP.GT.AND P0, PT, R0, 0xa9, PT ;  /* 0x000000a90000780c */ /* 0x000fe20003f04270 */
[----:B------:R-:W-:Y:S01]  /*9280*/  @P5 STG.E.U16 desc[UR36][R4.64+0x142], R105 ;  /* 0x0001426904005986 */ /* 0x000fe2000c101524 */
[C---:B------:R-:W-:Y:S02]  /*9290*/  ISETP.GT.AND P4, PT, R3.reuse, RZ, P1 ;  /* 0x000000ff0300720c */ /* 0x040fe40000f84270 */
[----:B------:R-:W-:Y:S02]  /*92a0*/  F2FP.BF16.F32.PACK_AB R106, RZ, R106 ;  /* 0x0000006aff6a723e */ /* 0x000fe400000010ff */
[----:B------:R-:W-:-:S02]  /*92b0*/  ISETP.GT.AND P5, PT, R3, RZ, P0 ;  /* 0x000000ff0300720c */ /* 0x000fc400007a4270 */
[----:B------:R-:W-:Y:S01]  /*92c0*/  F2FP.BF16.F32.PACK_AB R107, RZ, R107 ;  /* 0x0000006bff6b723e */ /* 0x000fe200000010ff */
[----:B------:R-:W-:Y:S01]  /*92d0*/  @P2 STG.E.U16 desc[UR36][R6.64+0x140], R106 ;  /* 0x0001406a06002986 */ /* 0x000fe2000c101524 */
[----:B------:R-:W-:Y:S02]  /*92e0*/  F2FP.BF16.F32.PACK_AB R108, RZ, R108 ;  /* 0x0000006cff6c723e */ /* 0x000fe400000010ff */
[C---:B------:R-:W-:Y:S01]  /*92f0*/  ISETP.GT.AND P2, PT, R3.reuse, 0x8, P1 ;  /* 0x000000080300780c */ /* 0x040fe20000f44270 */
[----:B------:R-:W-:Y:S01]  /*9300*/  @P3 STG.E.U16 desc[UR36][R6.64+0x142], R107 ;  /* 0x0001426b06003986 */ /* 0x000fe2000c101524 */
[----:B------:R-:W-:Y:S02]  /*9310*/  ISETP.GT.AND P1, PT, R0, 0xb0, PT ;  /* 0x000000b00000780c */ /* 0x000fe40003f24270 */
[----:B------:R-:W-:Y:S01]  /*9320*/  F2FP.BF16.F32.PACK_AB R109, RZ, R109 ;  /* 0x0000006dff6d723e */ /* 0x000fe200000010ff */
[----:B------:R-:W-:Y:S01]  /*9330*/  @P4 STG.E.U16 desc[UR36][R4.64+0x150], R108 ;  /* 0x0001506c04004986 */ /* 0x000fe2000c101524 */
[----:B------:R-:W-:-:S02]  /*9340*/  ISETP.GT.AND P3, PT, R3, 0x8, P0 ;  /* 0x000000080300780c */ /* 0x000fc40000764270 */
[----:B------:R-:W-:Y:S01]  /*9350*/  ISETP.GT.AND P0, PT, R0, 0xb1, PT ;  /* 0x000000b10000780c */ /* 0x000fe20003f04270 */
[----:B------:R-:W-:Y:S01]  /*9360*/  @P5 STG.E.U16 desc[UR36][R4.64+0x152], R109 ;  /* 0x0001526d04005986 */ /* 0x000fe2000c101524 */
[C---:B------:R-:W-:Y:S02]  /*9370*/  ISETP.GT.AND P4, PT, R3.reuse, RZ, P1 ;  /* 0x000000ff0300720c */ /* 0x040fe40000f84270 */
[----:B------:R-:W-:Y:S02]  /*9380*/  F2FP.BF16.F32.PACK_AB R110, RZ, R110 ;  /* 0x0000006eff6e723e */ /* 0x000fe400000010ff */
[----:B------:R-:W-:Y:S02]  /*9390*/  ISETP.GT.AND P5, PT, R3, RZ, P0 ;  /* 0x000000ff0300720c */ /* 0x000fe400007a4270 */
[----:B------:R-:W-:Y:S01]  /*93a0*/  F2FP.BF16.F32.PACK_AB R111, RZ, R111 ;  /* 0x0000006fff6f723e */ /* 0x000fe200000010ff */
[----:B------:R-:W-:Y:S01]  /*93b0*/  @P2 STG.E.U16 desc[UR36][R6.64+0x150], R110 ;  /* 0x0001506e06002986 */ /* 0x000fe2000c101524 */
[----:B------:R-:W-:-:S02]  /*93c0*/  F2FP.BF16.F32.PACK_AB R112, RZ, R112 ;  /* 0x00000070ff70723e */ /* 0x000fc400000010ff */
[C---:B------:R-:W-:Y:S01]  /*93d0*/  ISETP.GT.AND P2, PT, R3.reuse, 0x8, P1 ;  /* 0x000000080300780c */ /* 0x040fe20000f44270 */
[----:B------:R-:W-:Y:S01]  /*93e0*/  @P3 STG.E.U16 desc[UR36][R6.64+0x152], R111 ;  /* 0x0001526f06003986 */ /* 0x000fe2000c101524 */
[C---:B------:R-:W-:Y:S02]  /*93f0*/  ISETP.GT.AND P1, PT, R0.reuse, 0xb8, PT ;  /* 0x000000b80000780c */ /* 0x040fe40003f24270 */
[----:B------:R-:W-:Y:S01]  /*9400*/  F2FP.BF16.F32.PACK_AB R113, RZ, R113 ;  /* 0x00000071ff71723e */ /* 0x000fe200000010ff */
[----:B------:R-:W-:Y:S01]  /*9410*/  @P4 STG.E.U16 desc[UR36][R4.64+0x160], R112 ;  /* 0x0001607004004986 */ /* 0x000fe2000c101524 */
[C---:B------:R-:W-:Y:S02]  /*9420*/  ISETP.GT.AND P3, PT, R3.reuse, 0x8, P0 ;  /* 0x000000080300780c */ /* 0x040fe40000764270 */
[----:B------:R-:W-:Y:S01]  /*9430*/  ISETP.GT.AND P0, PT, R0, 0xb9, PT ;  /* 0x000000b90000780c */ /* 0x000fe20003f04270 */
[----:B------:R-:W-:Y:S01]  /*9440*/  @P5 STG.E.U16 desc[UR36][R4.64+0x162], R113 ;  /* 0x0001627104005986 */ /* 0x000fe2000c101524 */
[----:B------:R-:W-:-:S02]  /*9450*/  ISETP.GT.AND P4, PT, R3, RZ, P1 ;  /* 0x000000ff0300720c */ /* 0x000fc40000f84270 */
[----:B------:R-:W-:Y:S02]  /*9460*/  F2FP.BF16.F32.PACK_AB R114, RZ, R114 ;  /* 0x00000072ff72723e */ /* 0x000fe400000010ff */
[C---:B------:R-:W-:Y:S02]  /*9470*/  ISETP.GT.AND P5, PT, R3.reuse, RZ, P0 ;  /* 0x000000ff0300720c */ /* 0x040fe400007a4270 */
[----:B------:R-:W-:Y:S01]  /*9480*/  F2FP.BF16.F32.PACK_AB R115, RZ, R115 ;  /* 0x00000073ff73723e */ /* 0x000fe200000010ff */
[----:B------:R-:W-:Y:S01]  /*9490*/  @P2 STG.E.U16 desc[UR36][R6.64+0x160], R114 ;  /* 0x0001607206002986 */ /* 0x000fe2000c101524 */
[----:B------:R-:W-:Y:S02]  /*94a0*/  F2FP.BF16.F32.PACK_AB R116, RZ, R116 ;  /* 0x00000074ff74723e */ /* 0x000fe400000010ff */
        /* <DEDUP_REMOVED lines=65> */
[----:B------:R-:W-:Y:S02]  /*98c0*/  ISETP.GT.AND P5, PT, R3, RZ, P0 ;  /* 0x000000ff0300720c */ /* 0x000fe400007a4270 */
[----:B------:R-:W-:Y:S02]  /*98d0*/  F2FP.BF16.F32.PACK_AB R134, RZ, R134 ;  /* 0x00000086ff86723e */ /* 0x000fe400000010ff */
[----:B------:R-:W-:Y:S02]  /*98e0*/  F2FP.BF16.F32.PACK_AB R135, RZ, R135 ;  /* 0x00000087ff87723e */ /* 0x000fe400000010ff */
[----:B------:R-:W-:Y:S01]  /*98f0*/  F2FP.BF16.F32.PACK_AB R136, RZ, R136 ;  /* 0x00000088ff88723e */ /* 0x000fe200000010ff */
[----:B------:R-:W-:Y:S01]  /*9900*/  @P2 STG.E.U16 desc[UR36][R6.64+0x1b0], R134 ;  /* 0x0001b08606002986 */ /* 0x000fe2000c101524 */
[----:B------:R-:W-:-:S02]  /*9910*/  F2FP.BF16.F32.PACK_AB R137, RZ, R137 ;  /* 0x00000089ff89723e */ /* 0x000fc400000010ff */
[C---:B------:R-:W-:Y:S01]  /*9920*/  ISETP.GT.AND P1, PT, R3.reuse, 0x8, P1 ;  /* 0x000000080300780c */ /* 0x040fe20000f24270 */
[----:B------:R-:W-:Y:S01]  /*9930*/  @P3 STG.E.U16 desc[UR36][R6.64+0x1b2], R135 ;  /* 0x0001b28706003986 */ /* 0x000fe2000c101524 */
[C---:B------:R-:W-:Y:S02]  /*9940*/  ISETP.GT.AND P2, PT, R3.reuse, 0x8, P0 ;  /* 0x000000080300780c */ /* 0x040fe40000744270 */
[C---:B------:R-:W-:Y:S01]  /*9950*/  ISETP.GT.AND P0, PT, R0.reuse, 0xe9, PT ;  /* 0x000000e90000780c */ /* 0x040fe20003f04270 */
[----:B------:R-:W-:Y:S01]  /*9960*/  @P4 STG.E.U16 desc[UR36][R4.64+0x1c0], R136 ;  /* 0x0001c08804004986 */ /* 0x000fe2000c101524 */
[----:B------:R-:W-:Y:S02]  /*9970*/  ISETP.GT.AND P4, PT, R0, 0xe8, PT ;  /* 0x000000e80000780c */ /* 0x000fe40003f84270 */
[----:B------:R-:W-:Y:S01]  /*9980*/  F2FP.BF16.F32.PACK_AB R138, RZ, R138 ;  /* 0x0000008aff8a723e */ /* 0x000fe200000010ff */
[----:B------:R-:W-:Y:S01]  /*9990*/  @P5 STG.E.U16 desc[UR36][R4.64+0x1c2], R137 ;  /* 0x0001c28904005986 */ /* 0x000fe2000c101524 */
[----:B------:R-:W-:-:S02]  /*99a0*/  ISETP.GT.AND P5, PT, R3, RZ, P4 ;  /* 0x000000ff0300720c */ /* 0x000fc400027a4270 */
[----:B------:R-:W-:Y:S01]  /*99b0*/  F2FP.BF16.F32.PACK_AB R139, RZ, R139 ;  /* 0x0000008bff8b723e */ /* 0x000fe200000010ff */
[----:B------:R-:W-:Y:S01]  /*99c0*/  @P1 STG.E.U16 desc[UR36][R6.64+0x1c0], R138 ;  /* 0x0001c08a06001986 */ /* 0x000fe2000c101524 */
[----:B------:R-:W-:Y:S02]  /*99d0*/  F2FP.BF16.F32.PACK_AB R140, RZ, R140 ;  /* 0x0000008cff8c723e */ /* 0x000fe400000010ff */
[C---:B------:R-:W-:Y:S01]  /*99e0*/  ISETP.GT.AND P3, PT, R3.reuse, RZ, P0 ;  /* 0x000000ff0300720c */ /* 0x040fe20000764270 */
[----:B------:R-:W-:Y:S01]  /*99f0*/  @P2 STG.E.U16 desc[UR36][R6.64+0x1c2], R139 ;  /* 0x0001c28b06002986 */ /* 0x000fe2000c101524 */
[C---:B------:R-:W-:Y:S02]  /*9a00*/  ISETP.GT.AND P4, PT, R3.reuse, 0x8, P4 ;  /* 0x000000080300780c */ /* 0x040fe40002784270 */
[----:B------:R-:W-:Y:S02]  /*9a10*/  F2FP.BF16.F32.PACK_AB R141, RZ, R141 ;  /* 0x0000008dff8d723e */ /* 0x000fe400000010ff */
[----:B------:R-:W-:Y:S01]  /*9a20*/  F2FP.BF16.F32.PACK_AB R142, RZ, R142 ;  /* 0x0000008eff8e723e */ /* 0x000fe200000010ff */
[----:B------:R-:W-:Y:S01]  /*9a30*/  @P5 STG.E.U16 desc[UR36][R4.64+0x1d0], R140 ;  /* 0x0001d08c04005986 */ /* 0x000fe2000c101524 */
[----:B------:R-:W-:-:S02]  /*9a40*/  ISETP.GT.AND P5, PT, R3, 0x8, P0 ;  /* 0x000000080300780c */ /* 0x000fc400007a4270 */
[----:B------:R-:W-:Y:S02]  /*9a50*/  F2FP.BF16.F32.PACK_AB R143, RZ, R143 ;  /* 0x0000008fff8f723e */ /* 0x000fe400000010ff */
[C---:B------:R-:W-:Y:S01]  /*9a60*/  ISETP.GT.AND P0, PT, R0.reuse, 0xf1, PT ;  /* 0x000000f10000780c */ /* 0x040fe20003f04270 */
[----:B------:R-:W-:Y:S01]  /*9a70*/  @P3 STG.E.U16 desc[UR36][R4.64+0x1d2], R141 ;  /* 0x0001d28d04003986 */ /* 0x000fe2000c101524 */
[----:B------:R-:W-:Y:S02]  /*9a80*/  ISETP.GT.AND P3, PT, R0, 0xf0, PT ;  /* 0x000000f00000780c */ /* 0x000fe40003f64270 */
[----:B------:R-:W-:Y:S01]  /*9a90*/  F2FP.BF16.F32.PACK_AB R144, RZ, R144 ;  /* 0x00000090ff90723e */ /* 0x000fe200000010ff */
[----:B------:R-:W-:Y:S01]  /*9aa0*/  @P4 STG.E.U16 desc[UR36][R6.64+0x1d0], R142 ;  /* 0x0001d08e06004986 */ /* 0x000fe2000c101524 */
[C---:B------:R-:W-:Y:S02]  /*9ab0*/  ISETP.GT.AND P4, PT, R3.reuse, RZ, P3 ;  /* 0x000000ff0300720c */ /* 0x040fe40001f84270 */
[C---:B------:R-:W-:Y:S01]  /*9ac0*/  ISETP.GT.AND P3, PT, R3.reuse, 0x8, P3 ;  /* 0x000000080300780c */ /* 0x040fe20001f64270 */
[----:B------:R-:W-:Y:S01]  /*9ad0*/  @P5 STG.E.U16 desc[UR36][R6.64+0x1d2], R143 ;  /* 0x0001d28f06005986 */ /* 0x000fe2000c101524 */
[----:B------:R-:W-:-:S02]  /*9ae0*/  ISETP.GT.AND P5, PT, R3, RZ, P0 ;  /* 0x000000ff0300720c */ /* 0x000fc400007a4270 */
[----:B------:R-:W-:Y:S02]  /*9af0*/  F2FP.BF16.F32.PACK_AB R145, RZ, R145 ;  /* 0x00000091ff91723e */ /* 0x000fe400000010ff */
[C---:B------:R-:W-:Y:S02]  /*9b00*/  ISETP.GT.AND P0, PT, R3.reuse, 0x8, P0 ;  /* 0x000000080300780c */ /* 0x040fe40000704270 */
[C---:B------:R-:W-:Y:S02]  /*9b10*/  ISETP.GT.AND P1, PT, R0.reuse, 0xf9, PT ;  /* 0x000000f90000780c */ /* 0x040fe40003f24270 */
[----:B------:R-:W-:Y:S01]  /*9b20*/  ISETP.GT.AND P2, PT, R0, 0xf8, PT ;  /* 0x000000f80000780c */ /* 0x000fe20003f44270 */
[----:B------:R-:W-:Y:S01]  /*9b30*/  @P4 STG.E.U16 desc[UR36][R4.64+0x1e0], R144 ;  /* 0x0001e09004004986 */ /* 0x000fe2000c101524 */
[C---:B------:R-:W-:Y:S01]  /*9b40*/  ISETP.GT.AND P4, PT, R3.reuse, RZ, P1 ;  /* 0x000000ff0300720c */ /* 0x040fe20000f84270 */
[----:B------:R-:W-:Y:S01]  /*9b50*/  @P3 IMAD.MOV.U32 R2, RZ, RZ, R6 ;  /* 0x000000ffff023224 */ /* 0x000fe200078e0006 */
[C---:B------:R-:W-:Y:S01]  /*9b60*/  ISETP.GT.AND P1, PT, R3.reuse, 0x8, P1 ;  /* 0x000000080300780c */ /* 0x040fe20000f24270 */
[----:B------:R-:W-:Y:S01]  /*9b70*/  @P5 STG.E.U16 desc[UR36][R4.64+0x1e2], R145 ;  /* 0x0001e29104005986 */ /* 0x000fe2000c101524 */
[----:B------:R-:W-:-:S02]  /*9b80*/  ISETP.GT.AND P5, PT, R3, RZ, P2 ;  /* 0x000000ff0300720c */ /* 0x000fc400017a4270 */
[----:B------:R-:W-:Y:S01]  /*9b90*/  ISETP.GT.AND P2, PT, R3, 0x8, P2 ;  /* 0x000000080300780c */ /* 0x000fe20001744270 */
[----:B------:R-:W-:Y:S01]  /*9ba0*/  @P3 IMAD.MOV.U32 R3, RZ, RZ, R7 ;  /* 0x000000ffff033224 */ /* 0x000fe200078e0007 */
[----:B------:R-:W-:Y:S02]  /*9bb0*/  F2FP.BF16.F32.PACK_AB R146, RZ, R146 ;  /* 0x00000092ff92723e */ /* 0x000fe400000010ff */
[----:B------:R-:W-:Y:S02]  /*9bc0*/  F2FP.BF16.F32.PACK_AB R147, RZ, R147 ;  /* 0x00000093ff93723e */ /* 0x000fe400000010ff */
[----:B------:R-:W-:Y:S01]  /*9bd0*/  F2FP.BF16.F32.PACK_AB R148, RZ, R148 ;  /* 0x00000094ff94723e */ /* 0x000fe200000010ff */
[----:B------:R0:W-:Y:S01]  /*9be0*/  @P3 STG.E.U16 desc[UR36][R2.64+0x1e0], R146 ;  /* 0x0001e09202003986 */ /* 0x0001e2000c101524 */
[----:B------:R-:W-:Y:S02]  /*9bf0*/  F2FP.BF16.F32.PACK_AB R149, RZ, R149 ;  /* 0x00000095ff95723e */ /* 0x000fe400000010ff */
[----:B------:R-:W-:-:S02]  /*9c00*/  F2FP.BF16.F32.PACK_AB R150, RZ, R150 ;  /* 0x00000096ff96723e */ /* 0x000fc400000010ff */
[----:B------:R-:W-:Y:S01]  /*9c10*/  F2FP.BF16.F32.PACK_AB R151, RZ, R151 ;  /* 0x00000097ff97723e */ /* 0x000fe200000010ff */
[----:B0-----:R-:W-:Y:S02]  /*9c20*/  @P0 IMAD.MOV.U32 R2, RZ, RZ, R6 ;  /* 0x000000ffff020224 */ /* 0x001fe400078e0006 */
[----:B------:R-:W-:-:S05]  /*9c30*/  @P0 IMAD.MOV.U32 R3, RZ, RZ, R7 ;  /* 0x000000ffff030224 */ /* 0x000fca00078e0007 */
[----:B------:R0:W-:Y:S02]  /*9c40*/  @P0 STG.E.U16 desc[UR36][R2.64+0x1e2], R147 ;  /* 0x0001e29302000986 */ /* 0x0001e4000c101524 */
[----:B0-----:R-:W-:Y:S02]  /*9c50*/  @P5 IMAD.MOV.U32 R2, RZ, RZ, R4 ;  /* 0x000000ffff025224 */ /* 0x001fe400078e0004 */
[----:B------:R-:W-:-:S05]  /*9c60*/  @P5 IMAD.MOV.U32 R3, RZ, RZ, R5 ;  /* 0x000000ffff035224 */ /* 0x000fca00078e0005 */
[----:B------:R0:W-:Y:S04]  /*9c70*/  @P5 STG.E.U16 desc[UR36][R2.64+0x1f0], R148 ;  /* 0x0001f09402005986 */ /* 0x0001e8000c101524 */
[----:B------:R1:W-:Y:S01]  /*9c80*/  @P4 STG.E.U16 desc[UR36][R4.64+0x1f2], R149 ;  /* 0x0001f29504004986 */ /* 0x0003e2000c101524 */
[----:B0-----:R-:W-:Y:S02]  /*9c90*/  @P2 IMAD.MOV.U32 R2, RZ, RZ, R6 ;  /* 0x000000ffff022224 */ /* 0x001fe400078e0006 */
[----:B------:R-:W-:-:S05]  /*9ca0*/  @P2 IMAD.MOV.U32 R3, RZ, RZ, R7 ;  /* 0x000000ffff032224 */ /* 0x000fca00078e0007 */
[----:B------:R1:W-:Y:S04]  /*9cb0*/  @P2 STG.E.U16 desc[UR36][R2.64+0x1f0], R150 ;  /* 0x0001f09602002986 */ /* 0x0003e8000c101524 */
[----:B------:R1:W-:Y:S02]  /*9cc0*/  @P1 STG.E.U16 desc[UR36][R6.64+0x1f2], R151 ;  /* 0x0001f29706001986 */ /* 0x0003e4000c101524 */
.L_x_286:
[----:B------:R-:W-:Y:S05]  /*9cd0*/  BSYNC B0 ;  /* 0x0000000000007941 */ /* 0x000fea0003800000 */
.L_x_32:
[----:B01----:R-:W2:Y:S01]  /*9ce0*/  LDL.64 R2, [R1] ;  /* 0x0000000001027983 */ /* 0x003ea20000100a00 */
[----:B------:R-:W-:Y:S01]  /*9cf0*/  ULDC.64 UR4, c[0x0][0x650] ;  /* 0x0001940000047ab9 */ /* 0x000fe20000000a00 */
[----:B------:R0:W-:Y:S01]  /*9d00*/  SYNCS.ARRIVE.TRANS64.A1T0 RZ, [R160+UR45], RZ ;  /* 0x000000ffa0ff79a7 */ /* 0x0001e2000810002d */
[----:B------:R-:W-:Y:S01]  /*9d10*/  PRMT R0, RZ, 0x7610, R0 ;  /* 0x00007610ff007816 */ /* 0x000fe20000000000 */
[----:B------:R-:W-:Y:S02]  /*9d20*/  IMAD.MOV.U32 R19, RZ, RZ, -0x1 ;  /* 0xffffffffff137424 */ /* 0x000fe400078e00ff */
[----:B-----5:R-:W-:Y:S01]  /*9d30*/  IMAD.MOV.U32 R22, RZ, RZ, -0x1 ;  /* 0xffffffffff167424 */ /* 0x020fe200078e00ff */
[----:B--2---:R-:W-:-:S04]  /*9d40*/  LEA R18, P0, R2, R18, 0x1 ;  /* 0x0000001202127211 */ /* 0x004fc800078008ff */
[----:B------:R-:W-:Y:S01]  /*9d50*/  LEA.HI.X R17, R2, R17, R23, 0x1, P0 ;  /* 0x0000001102117211 */ /* 0x000fe200000f0c17 */
[----:B------:R-:W-:Y:S01]  /*9d60*/  IMAD.MOV.U32 R2, RZ, RZ, -0x1 ;  /* 0xffffffffff027424 */ /* 0x000fe200078e00ff */
[----:B------:R-:W-:-:S04]  /*9d70*/  ISETP.GE.U32.AND P0, PT, R18, UR4, PT ;  /* 0x0000000412007c0c */ /* 0x000fc8000bf06070 */
[----:B------:R-:W-:-:S13]  /*9d80*/  ISETP.GE.U32.AND.EX P0, PT, R17, UR5, PT, P0 ;  /* 0x0000000511007c0c */ /* 0x000fda000bf06100 */
[----:B0-----:R-:W-:Y:S05]  /*9d90*/  @P0 BRA `(.L_x_287) ;  /* 0x0000000400700947 */ /* 0x001fea0003800000 */
[----:B------:R-:W0:Y:S01]  /*9da0*/  S2R R10, SR_CTAID.X ;  /* 0x00000000000a7919 */ /* 0x000e220000002500 */
[----:B---34-:R-:W1:Y:S01]  /*9db0*/  LDC.64 R8, c[0x0][0x628] ;  /* 0x00018a00ff087b82 */ /* 0x018e620000000a00 */
[----:B------:R-:W-:Y:S01]  /*9dc0*/  ULDC UR4, c[0x0][0x150] ;  /* 0x0000540000047ab9 */ /* 0x000fe20000000800 */
[----:B------:R-:W-:Y:S01]  /*9dd0*/  IMAD.MOV.U32 R6, RZ, RZ, R18 ;  /* 0x000000ffff067224 */ /* 0x000fe200078e0012 */
[----:B------:R-:W2:Y:S01]  /*9de0*/  S2R R20, SR_CTAID.Y ;  /* 0x0000000000147919 */ /* 0x000ea20000002600 */
[----:B------:R-:W-:-:S04]  /*9df0*/  IMAD.MOV.U32 R7, RZ, RZ, R17 ;  /* 0x000000ffff077224 */ /* 0x000fc800078e0011 */
[----:B------:R-:W3:Y:S08]  /*9e00*/  LDC R15, c[0x0][0x144] ;  /* 0x00005100ff0f7b82 */ /* 0x000ef00000000800 */
[----:B------:R-:W4:Y:S08]  /*9e10*/  LDC R0, c[0x0][0x630] ;  /* 0x00018c00ff007b82 */ /* 0x000f300000000800 */
[----:B------:R-:W2:Y:S01]  /*9e20*/  LDC.64 R12, c[0x0][0x620] ;  /* 0x00018800ff0c7b82 */ /* 0x000ea20000000a00 */
[----:B-1----:R-:W-:-:S04]  /*9e30*/  ISETP.NE.U32.AND P0, PT, R8, RZ, PT ;  /* 0x000000ff0800720c */ /* 0x002fc80003f05070 */
[----:B------:R-:W-:Y:S02]  /*9e40*/  ISETP.NE.AND.EX P0, PT, R9, RZ, PT, P0 ;  /* 0x000000ff0900720c */ /* 0x000fe40003f05300 */
[----:B0-----:R-:W-:-:S05]  /*9e50*/  I2FP.F32.U32 R2, R10 ;  /* 0x0000000a00027245 */ /* 0x001fca0000201000 */
[----:B------:R-:W-:-:S04]  /*9e60*/  FMUL R2, R2, UR4 ;  /* 0x0000000402027c20 */ /* 0x000fc80008400000 */
[----:B------:R0:W1:Y:S02]  /*9e70*/  F2I.U32.TRUNC.NTZ R14, R2 ;  /* 0x00000002000e7305 */ /* 0x000064000020f000 */
[----:B---34-:R-:W-:Y:S05]  /*9e80*/  @!P0 BRA `(.L_x_288) ;  /* 0x0000000000288947 */ /* 0x018fea0003800000 */
[----:B------:R-:W3:Y:S02]  /*9e90*/  LDC R3, c[0x0][0x634] ;  /* 0x00018d00ff037b82 */ /* 0x000ee40000000800 */
[----:B---3--:R-:W-:-:S05]  /*9ea0*/  IADD3 R7, P0, R18, R3, RZ ;  /* 0x0000000312077210 */ /* 0x008fca0007f1e0ff */
[----:B------:R-:W-:-:S04]  /*9eb0*/  IMAD.X R11, RZ, RZ, R17, P0 ;  /* 0x000000ffff0b7224 */ /* 0x000fc800000e0611 */
[----:B0-----:R-:W-:-:S04]  /*9ec0*/  IMAD.WIDE.U32 R2, R11, R8, RZ ;  /* 0x000000080b027225 */ /* 0x001fc800078e00ff */
[----:B------:R-:W-:-:S04]  /*9ed0*/  IMAD.WIDE.U32 R4, P0, R7, R9, R2 ;  /* 0x0000000907047225 */ /* 0x000fc80007800002 */
[----:B------:R-:W-:-:S04]  /*9ee0*/  IMAD.WIDE.U32 R2, R7, R8, RZ ;  /* 0x0000000807027225 */ /* 0x000fc800078e00ff */
[----:B------:R-:W-:Y:S01]  /*9ef0*/  IMAD.X R7, RZ, RZ, RZ, P0 ;  /* 0x000000ffff077224 */ /* 0x000fe200000e06ff */
[----:B------:R-:W-:Y:S01]  /*9f00*/  IADD3 RZ, P0, R3, R4, RZ ;  /* 0x0000000403ff7210 */ /* 0x000fe20007f1e0ff */
[----:B------:R-:W-:-:S04]  /*9f10*/  IMAD.MOV.U32 R6, RZ, RZ, R5 ;  /* 0x000000ffff067224 */ /* 0x000fc800078e0005 */
[----:B------:R-:W-:-:S08]  /*9f20*/  IMAD.WIDE.U32.X R6, R11, R9, R6, P0 ;  /* 0x000000090b067225 */ /* 0x000fd000000e0406 */
.L_x_288:
[----:B------:R-:W3:Y:S01]  /*9f30*/  LDC.64 R26, c[0x0][0x640] ;  /* 0x00019000ff1a7b82 */ /* 0x000ee20000000a00 */
[-C--:B------:R-:W-:Y:S01]  /*9f40*/  SHF.R.U64 R11, R6, R0.reuse, R7 ;  /* 0x00000000060b7219 */ /* 0x080fe20000001207 */
[----:B------:R-:W-:Y:S01]  /*9f50*/  IMAD.MOV.U32 R19, RZ, RZ, R17 ;  /* 0x000000ffff137224 */ /* 0x000fe200078e0011 */
[----:B------:R-:W-:Y:S01]  /*9f60*/  SHF.R.U32.HI R0, RZ, R0, R7 ;  /* 0x00000000ff007219 */ /* 0x000fe20000011607 */
[----:B-1----:R-:W-:Y:S01]  /*9f70*/  IMAD.MOV R14, RZ, RZ, -R14 ;  /* 0x000000ffff0e7224 */ /* 0x002fe200078e0a0e */
[----:B------:R-:W-:Y:S01]  /*9f80*/  IADD3 R5, P0, RZ, -R11, RZ ;  /* 0x8000000bff057210 */ /* 0x000fe20007f1e0ff */
[----:B------:R-:W-:Y:S01]  /*9f90*/  ULDC UR4, c[0x0][0x154] ;  /* 0x0000550000047ab9 */ /* 0x000fe20000000800 */
[----:B------:R-:W-:Y:S01]  /*9fa0*/  IMAD.MOV.U32 R7, RZ, RZ, 0x1 ;  /* 0x00000001ff077424 */ /* 0x000fe200078e00ff */
[----:B------:R-:W1:Y:S01]  /*9fb0*/  LDC R4, c[0x0][0x618] ;  /* 0x00018600ff047b82 */ /* 0x000e620000000800 */
[----:B------:R-:W-:Y:S02]  /*9fc0*/  IMAD R22, R15, R14, R10 ;  /* 0x0000000e0f167224 */ /* 0x000fe400078e020a */
[----:B------:R-:W-:-:S04]  /*9fd0*/  IMAD.X R3, RZ, RZ, ~R0, P0 ;  /* 0x000000ffff037224 */ /* 0x000fc800000e0e00 */
[-C--:B--2---:R-:W-:Y:S01]  /*9fe0*/  IMAD R0, R3, R12.reuse, RZ ;  /* 0x0000000c03007224 */ /* 0x084fe200078e02ff */
[----:B------:R-:W2:Y:S01]  /*9ff0*/  LDC R6, c[0x0][0x608] ;  /* 0x00018200ff067b82 */ /* 0x000ea20000000800 */
[----:B0-----:R-:W-:-:S04]  /*a000*/  IMAD.WIDE.U32 R2, R5, R12, R18 ;  /* 0x0000000c05027225 */ /* 0x001fc800078e0012 */
[----:B------:R-:W-:Y:S01]  /*a010*/  IMAD R5, R5, R13, R0 ;  /* 0x0000000d05057224 */ /* 0x000fe200078e0200 */
[----:B------:R-:W-:Y:S02]  /*a020*/  I2FP.F32.U32 R0, R20 ;  /* 0x0000001400007245 */ /* 0x000fe40000201000 */
[----:B------:R-:W0:Y:S01]  /*a030*/  LDC R24, c[0x0][0x658] ;  /* 0x00019600ff187b82 */ /* 0x000e220000000800 */
[----:B------:R-:W-:Y:S01]  /*a040*/  IMAD.IADD R3, R3, 0x1, R5 ;  /* 0x0000000103037824 */ /* 0x000fe200078e0205 */
[----:B---3--:R-:W-:Y:S01]  /*a050*/  ISETP.NE.U32.AND P0, PT, R26, RZ, PT ;  /* 0x000000ff1a00720c */ /* 0x008fe20003f05070 */
[----:B------:R-:W-:Y:S01]  /*a060*/  FMUL R0, R0, UR4 ;  /* 0x0000000400007c20 */ /* 0x000fe20008400000 */
[----:B------:R-:W-:Y:S02]  /*a070*/  IMAD.MOV.U32 R5, RZ, RZ, -0x1 ;  /* 0xffffffffff057424 */ /* 0x000fe400078e00ff */
[----:B------:R-:W-:Y:S01]  /*a080*/  ISETP.NE.AND.EX P0, PT, R27, RZ, PT, P0 ;  /* 0x000000ff1b00720c */ /* 0x000fe20003f05300 */
[----:B------:R3:W4:Y:S01]  /*a090*/  F2I.U32.TRUNC.NTZ R12, R0 ;  /* 0x00000000000c7305 */ /* 0x000722000020f000 */
[----:B------:R-:W3:Y:S01]  /*a0a0*/  LDC R15, c[0x0][0x148] ;  /* 0x00005200ff0f7b82 */ /* 0x000ee20000000800 */
[----:B-1----:R-:W-:-:S02]  /*a0b0*/  SHF.R.U64 R10, R2, R4, R3 ;  /* 0x00000004020a7219 */ /* 0x002fc40000001203 */
[----:B------:R-:W-:-:S05]  /*a0c0*/  SHF.R.U32.HI R3, RZ, R4, R3 ;  /* 0x00000004ff037219 */ /* 0x000fca0000011603 */
[----:B------:R-:W1:Y:S01]  /*a0d0*/  LDC R14, c[0x0][0x600] ;  /* 0x00018000ff0e7b82 */ /* 0x000e620000000800 */
[-CC-:B--2---:R-:W-:Y:S02]  /*a0e0*/  SHF.R.U64 R8, R10, R6.reuse, R3.reuse ;  /* 0x000000060a087219 */ /* 0x184fe40000001203 */
[----:B------:R-:W-:-:S05]  /*a0f0*/  SHF.R.U32.HI R3, RZ, R6, R3 ;  /* 0x00000006ff037219 */ /* 0x000fca0000011603 */
[----:B------:R-:W2:Y:S01]  /*a100*/  LDC R21, c[0x0][0x648] ;  /* 0x00019200ff157b82 */ /* 0x000ea20000000800 */
[-CC-:B0-----:R-:W-:Y:S02]  /*a110*/  SHF.R.U64 R13, R8, R24.reuse, R3.reuse ;  /* 0x00000018080d7219 */ /* 0x181fe40000001203 */
[-C--:B------:R-:W-:Y:S02]  /*a120*/  SHF.L.U32 R5, R5, R24.reuse, RZ ;  /* 0x0000001805057219 */ /* 0x080fe400000006ff */
[-C--:B------:R-:W-:Y:S01]  /*a130*/  SHF.R.U32.HI R3, RZ, R24.reuse, R3 ;  /* 0x00000018ff037219 */ /* 0x080fe20000011603 */
[----:B------:R-:W-:Y:S01]  /*a140*/  IMAD.MOV.U32 R2, RZ, RZ, R13 ;  /* 0x000000ffff027224 */ /* 0x000fe200078e000d */
[----:B------:R-:W-:Y:S01]  /*a150*/  SHF.L.U32 R24, R7, R24, RZ ;  /* 0x0000001807187219 */ /* 0x000fe200000006ff */
[----:B------:R-:W0:Y:S01]  /*a160*/  LDC R25, c[0x0][0x638] ;  /* 0x00018e00ff197b82 */ /* 0x000e220000000800 */
[----:B------:R-:W-:-:S07]  /*a170*/  LOP3.LUT R19, RZ, R5, RZ, 0x33, !PT ;  /* 0x00000005ff137212 */ /* 0x000fce00078e33ff */
[----:B------:R-:W0:Y:S01]  /*a180*/  LDC R28, c[0x0][0x610] ;  /* 0x00018400ff1c7b82 */ /* 0x000e220000000800 */
[----:B----4-:R-:W-:Y:S05]  /*a190*/  @!P0 BRA `(.L_x_289) ;  /* 0x0000000000288947 */ /* 0x010fea0003800000 */
[----:B---3--:R-:W3:Y:S02]  /*a1a0*/  LDC R0, c[0x0][0x64c] ;  /* 0x00019300ff007b82 */ /* 0x008ee40000000800 */
[----:B---3--:R-:W-:-:S05]  /*a1b0*/  IADD3 R7, P0, R13, R0, RZ ;  /* 0x000000000d077210 */ /* 0x008fca0007f1e0ff */
        /* <DEDUP_REMOVED lines=8> */
.L_x_289:
[----:B------:R-:W4:Y:S01]  /*a240*/  LDC R4, c[0x0][0x65c] ;  /* 0x00019700ff047b82 */ /* 0x000f220000000800 */
[----:B--23--:R-:W-:Y:S01]  /*a250*/  SHF.R.U64 R0, R2, R21, R3 ;  /* 0x0000001502007219 */ /* 0x00cfe20000001203 */
[----:B-1----:R-:W-:Y:S01]  /*a260*/  VIADD R3, R14, 0xffffffff ;  /* 0xffffffff0e037836 */ /* 0x002fe20000000000 */
[----:B------:R-:W-:Y:S01]  /*a270*/  LOP3.LUT R19, R8, R19, RZ, 0xc0, !PT ;  /* 0x0000001308137212 */ /* 0x000fe200078ec0ff */
[----:B------:R-:W-:Y:S02]  /*a280*/  IMAD.MOV R12, RZ, RZ, -R12 ;  /* 0x000000ffff0c7224 */ /* 0x000fe400078e0a0c */
[----:B------:R-:W-:Y:S01]  /*a290*/  IMAD.MOV R2, RZ, RZ, -R0 ;  /* 0x000000ffff027224 */ /* 0x000fe200078e0a00 */
[----:B------:R-:W-:Y:S01]  /*a2a0*/  LOP3.LUT R3, R10, R3, RZ, 0xc0, !PT ;  /* 0x000000030a037212 */ /* 0x000fe200078ec0ff */
[----:B------:R-:W-:Y:S02]  /*a2b0*/  IMAD R19, R24, R0, R19 ;  /* 0x0000000018137224 */ /* 0x000fe400078e0213 */
[----:B0-----:R-:W-:-:S04]  /*a2c0*/  IMAD R0, R2, R25, R13 ;  /* 0x0000001902007224 */ /* 0x001fc800078e020d */
[----:B------:R-:W-:Y:S01]  /*a2d0*/  IMAD R2, R0, R14, R3 ;  /* 0x0000000e00027224 */ /* 0x000fe200078e0203 */
[----:B----4-:R-:W-:Y:S01]  /*a2e0*/  ISETP.NE.AND P0, PT, R4, 0x1, PT ;  /* 0x000000010400780c */ /* 0x010fe20003f05270 */
[----:B------:R-:W-:-:S05]  /*a2f0*/  IMAD.MOV.U32 R4, RZ, RZ, 0x1 ;  /* 0x00000001ff047424 */ /* 0x000fca00078e00ff */
[----:B------:R-:W-:-:S07]  /*a300*/  PRMT R0, R4, 0x7610, R0 ;  /* 0x0000761004007816 */ /* 0x000fce0000000000 */
[----:B------:R-:W-:-:S04]  /*a310*/  @P0 IMAD R22, R15, R12, R20 ;  /* 0x0000000c0f160224 */ /* 0x000fc800078e0214 */
[----:B------:R-:W-:-:S05]  /*a320*/  IMAD R19, R19, R28, R22 ;  /* 0x0000001c13137224 */ /* 0x000fca00078e0216 */
[----:B------:R-:W-:Y:S02]  /*a330*/  SEL R22, R2, R19, !P0 ;  /* 0x0000001302167207 */ /* 0x000fe40004000000 */
[----:B------:R-:W-:Y:S01]  /*a340*/  SEL R19, R19, R2, !P0 ;  /* 0x0000000213137207 */ /* 0x000fe20004000000 */
[----:B------:R-:W-:-:S07]  /*a350*/  IMAD.MOV.U32 R2, RZ, RZ, R11 ;  /* 0x000000ffff027224 */ /* 0x000fce00078e000b */
.L_x_287:
[----:B------:R-:W-:Y:S02]  /*a360*/  LOP3.LUT P0, RZ, R0, 0xff, RZ, 0xc0, !PT ;  /* 0x000000ff00ff7812 */ /* 0x000fe4000780c0ff */
[----:B------:R-:W-:-:S11]  /*a370*/  LOP3.LUT R173, R173, 0x1, RZ, 0x3c, !PT ;  /* 0x00000001adad7812 */ /* 0x000fd600078e3cff */
[----:B------:R-:W-:Y:S05]  /*a380*/  @P0 BRA `(.L_x_290) ;  /* 0xffffff7000300947 */ /* 0x000fea000383ffff */
[----:B------:R-:W-:Y:S05]  /*a390*/  EXIT ;  /* 0x000000000000794d */ /* 0x000fea0003800000 */
.L_x_13:
[----:B------:R-:W-:-:S08]  /*a3a0*/  ISETP.NE.AND P0, PT, R0, RZ, PT ;  /* 0x000000ff0000720c */ /* 0x000fd00003f05270 */
[----:B0-----:R-:W0:-:S00]  /*a3b0*/  USETMAXREG.DEALLOC.CTAPOOL 0x28 ;  /* 0x00000028000079c8 */ /* 0x001e0000080e0500 */
[----:B------:R-:W-:Y:S05]  /*a3c0*/  @P0 EXIT ;  /* 0x000000000000094d */ /* 0x000fea0003800000 */
[----:B0-----:R-:W-:Y:S01]  /*a3d0*/  LOP3.LUT P0, RZ, R8, 0xff, RZ, 0xc0, !PT ;  /* 0x000000ff08ff7812 */ /* 0x001fe2000780c0ff */
[----:B------:R-:W-:Y:S02]  /*a3e0*/  IMAD.MOV.U32 R0, RZ, RZ, 0x1 ;  /* 0x00000001ff007424 */ /* 0x000fe400078e00ff */
[----:B------:R-:W-:-:S10]  /*a3f0*/  IMAD.MOV.U32 R7, RZ, RZ, RZ ;  /* 0x000000ffff077224 */ /* 0x000fd400078e00ff */
[----:B------:R-:W-:Y:S05]  /*a400*/  @!P0 BRA `(.L_x_291) ;  /* 0x0000000c001c8947 */ /* 0x000fea0003800000 */
[----:B------:R-:W-:Y:S01]  /*a410*/  LOP3.LUT P0, RZ, R4, 0x1f, RZ, 0xc0, !PT ;  /* 0x0000001f04ff7812 */ /* 0x000fe2000780c0ff */
[----:B------:R-:W-:Y:S01]  /*a420*/  ULDC UR5, c[0x0][0x658] ;  /* 0x0001960000057ab9 */ /* 0x000fe20000000800 */
[----:B------:R-:W-:Y:S01]  /*a430*/  UMOV UR6, 0xffffffff ;  /* 0xffffffff00067882 */ /* 0x000fe20000000000 */
[----:B------:R-:W-:Y:S01]  /*a440*/  BSSY B0, `(.L_x_291) ;  /* 0x00000c3000007945 */ /* 0x000fe20003800000 */
[----:B------:R-:W-:Y:S01]  /*a450*/  USHF.L.U32 UR6, UR6, UR5, URZ ;  /* 0x0000000506067299 */ /* 0x000fe2000800063f */
[C---:B------:R-:W-:Y:S01]  /*a460*/  ISETP.NE.AND P2, PT, R3.reuse, RZ, PT ;  /* 0x000000ff0300720c */ /* 0x040fe20003f45270 */
[----:B------:R-:W-:Y:S01]  /*a470*/  IMAD.MOV.U32 R8, RZ, RZ, 0x1 ;  /* 0x00000001ff087424 */ /* 0x000fe200078e00ff */
[----:B------:R-:W-:Y:S01]  /*a480*/  ISETP.NE.OR P0, PT, R3, RZ, !P0 ;  /* 0x000000ff0300720c */ /* 0x000fe20004705670 */
[----:B------:R-:W-:Y:S01]  /*a490*/  IMAD.MOV.U32 R0, RZ, RZ, 0x1 ;  /* 0x00000001ff007424 */ /* 0x000fe200078e00ff */
[----:B------:R-:W-:Y:S01]  /*a4a0*/  LOP3.LUT R6, R16, 0x2, RZ, 0xfc, !PT ;  /* 0x0000000210067812 */ /* 0x000fe200078efcff */
[----:B------:R-:W-:Y:S01]  /*a4b0*/  IMAD.MOV.U32 R7, RZ, RZ, RZ ;  /* 0x000000ffff077224 */ /* 0x000fe200078e00ff */
[----:B------:R-:W-:Y:S01]  /*a4c0*/  ULDC UR4, c[0x0][0x600] ;  /* 0x0001800000047ab9 */ /* 0x000fe20000000800 */
[----:B------:R-:W-:Y:S01]  /*a4d0*/  UMOV UR7, 0x1 ;  /* 0x0000000100077882 */ /* 0x000fe20000000000 */
[----:B------:R-:W-:-:S02]  /*a4e0*/  UIADD3 UR19, UR40, 0x1, URZ ;  /* 0x0000000128137890 */ /* 0x000fc4000fffe03f */
[----:B------:R-:W-:Y:S02]  /*a4f0*/  UIADD3 UR15, UR4, -0x1, URZ ;  /* 0xffffffff040f7890 */ /* 0x000fe4000fffe03f */
[----:B------:R-:W-:Y:S02]  /*a500*/  USHF.L.U32 UR17, UR7, UR5, URZ ;  /* 0x0000000507117299 */ /* 0x000fe4000800063f */
[----:B------:R-:W-:Y:S01]  /*a510*/  ULOP3.LUT UR16, URZ, UR6, URZ, 0x33, !UPT ;  /* 0x000000063f107292 */ /* 0x000fe2000f8e333f */
[----:B------:R-:W-:-:S11]  /*a520*/  ULDC.64 UR20, c[0x0][0x198] ;  /* 0x0000660000147ab9 */ /* 0x000fd60000000a00 */
.L_x_303:
[----:B------:R-:W-:-:S03]  /*a530*/  UMOV UR4, 0xffffffff ;  /* 0xffffffff00047882 */ /* 0x000fc60000000000 */
[----:B------:R-:W-:Y:S05]  /*a540*/  BRA.DIV UR4, `(.L_x_292) ;  /* 0x0000001204047947 */ /* 0x000fea000b800000 */
[----:B------:R-:W-:-:S13]  /*a550*/  ELECT P6, URZ, PT ;  /* 0x00000000003f782f */ /* 0x000fda00038c0000 */
.L_x_317:
[----:B------:R-:W0:Y:S01]  /*a560*/  LDC R3, c[0x0][0x28c] ;  /* 0x0000a300ff037b82 */ /* 0x000e220000000800 */
[----:B------:R-:W-:Y:S01]  /*a570*/  BSSY B1, `(.L_x_293) ;  /* 0x0000037000017945 */ /* 0x000fe20003800000 */
[----:B0-----:R-:W-:-:S13]  /*a580*/  ISETP.LT.OR P6, PT, R3, 0x1, !P6 ;  /* 0x000000010300780c */ /* 0x001fda00077c1670 */
[----:B------:R-:W-:Y:S05]  /*a590*/  @P6 BRA `(.L_x_294) ;  /* 0x0000000000d06947 */ /* 0x000fea0003800000 */
[----:B------:R-:W-:Y:S02]  /*a5a0*/  IMAD.SHL.U32 R22, R22, 0x100, RZ ;  /* 0x0000010016167824 */ /* 0x000fe400078e00ff */
[----:B------:R-:W-:Y:S02]  /*a5b0*/  IMAD.SHL.U32 R19, R19, 0x40, RZ ;  /* 0x0000004013137824 */ /* 0x000fe400078e00ff */
[----:B------:R-:W-:Y:S02]  /*a5c0*/  IMAD.MOV.U32 R12, RZ, RZ, RZ ;  /* 0x000000ffff0c7224 */ /* 0x000fe400078e00ff */
[----:B------:R-:W-:Y:S02]  /*a5d0*/  IMAD.U32 R13, RZ, RZ, UR19 ;  /* 0x00000013ff0d7e24 */ /* 0x000fe4000f8e00ff */
[----:B------:R-:W-:Y:S02]  /*a5e0*/  IMAD.MOV.U32 R3, RZ, RZ, R0 ;  /* 0x000000ffff037224 */ /* 0x000fe400078e0000 */
[----:B------:R-:W-:-:S07]  /*a5f0*/  IMAD.MOV.U32 R4, RZ, RZ, R7 ;  /* 0x000000ffff047224 */ /* 0x000fce00078e0007 */
.L_x_298:
[----:B------:R-:W0:Y:S01]  /*a600*/  S2R R10, SR_CgaCtaId ;  /* 0x00000000000a7919 */ /* 0x000e220000008800 */
[----:B------:R-:W-:Y:S01]  /*a610*/  MOV R5, 0x400 ;  /* 0x0000040000057802 */ /* 0x000fe20000000f00 */
[----:B------:R-:W1:Y:S03]  /*a620*/  @!P2 LDC R9, c[0x0][0x500] ;  /* 0x00014000ff09ab82 */ /* 0x000e660000000800 */
[----:B0-----:R-:W-:Y:S02]  /*a630*/  LEA R11, R10, R5, 0x18 ;  /* 0x000000050a0b7211 */ /* 0x001fe400078ec0ff */
[----:B------:R-:W-:-:S03]  /*a640*/  SHF.L.U32 R5, R3, 0x1f, RZ ;  /* 0x0000001f03057819 */ /* 0x000fc600000006ff */
[----:B------:R-:W-:-:S04]  /*a650*/  IMAD R10, R4, 0x8, R11 ;  /* 0x00000008040a7824 */ /* 0x000fc800078e020b */
[----:B------:R-:W0:Y:S02]  /*a660*/  SYNCS.PHASECHK.TRANS64.TRYWAIT P1, [R10+URZ+0x28], R5 ;  /* 0x000028050a0075a7 */ /* 0x000e24000802017f */
[----:B01----:R-:W-:Y:S05]  /*a670*/  @!P1 BRA `(.L_x_295) ;  /* 0x0000000c00d89947 */ /* 0x003fea0003800000 */
.L_x_318:
[----:B0-----:R-:W-:Y:S01]  /*a680*/  PRMT R5, R6, 0x9910, RZ ;  /* 0x0000991006057816 */ /* 0x001fe200000000ff */
[----:B------:R0:W-:Y:S03]  /*a690*/  @!P2 SYNCS.ARRIVE.TRANS64 RZ, [R10+URZ], R9 ;  /* 0x000000090affa9a7 */ /* 0x0001e6000800003f */
[----:B------:R-:W-:-:S13]  /*a6a0*/  ISETP.NE.AND P1, PT, R5, 0x2, PT ;  /* 0x000000020500780c */ /* 0x000fda0003f25270 */
[----:B0-----:R-:W-:Y:S05]  /*a6b0*/  @P1 BRA `(.L_x_296) ;  /* 0x0000000000041947 */ /* 0x001fea0003800000 */
[----:B------:R-:W-:Y:S01]  /*a6c0*/  BPT.TRAP 0x1 ;  /* 0x000000040000795c */ /* 0x000fe20000300000 */
.L_x_296:
[----:B------:R-:W-:Y:S05]  /*a6d0*/  @P0 BRA `(.L_x_297) ;  /* 0x0000000000040947 */ /* 0x000fea0003800000 */
[----:B------:R-:W-:Y:S01]  /*a6e0*/  BPT.TRAP 0x1 ;  /* 0x000000040000795c */ /* 0x000fe20000300000 */
.L_x_297:
[--C-:B------:R-:W-:Y:S01]  /*a6f0*/  IMAD R5, R4, 0x2000, R11.reuse ;  /* 0x0000200004057824 */ /* 0x100fe200078e020b */
[----:B------:R-:W-:Y:S01]  /*a700*/  R2UR UR9, R10 ;  /* 0x000000000a0972ca */ /* 0x000fe200000e0000 */
[C---:B------:R-:W-:Y:S01]  /*a710*/  IMAD R11, R4.reuse, 0x8000, R11 ;  /* 0x00008000040b7824 */ /* 0x040fe200078e020b */
[----:B------:R-:W-:Y:S01]  /*a720*/  UIADD3 UR4, UP0, UR20, 0xf0, URZ ;  /* 0x000000f014047890 */ /* 0x000fe2000ff1e03f */
[----:B------:R-:W-:Y:S01]  /*a730*/  VIADD R13, R13, 0xffffffff ;  /* 0xffffffff0d0d7836 */ /* 0x000fe20000000000 */
[----:B------:R-:W-:Y:S01]  /*a740*/  R2UR UR5, R5 ;  /* 0x00000000050572ca */ /* 0x000fe200000e0000 */
[----:B------:R-:W-:Y:S01]  /*a750*/  UIADD3 UR22, UP1, UR20, 0x1f0, URZ ;  /* 0x000001f014167890 */ /* 0x000fe2000ff3e03f */
[----:B------:R-:W-:Y:S01]  /*a760*/  R2UR UR8, R11 ;  /* 0x000000000b0872ca */ /* 0x000fe200000e0000 */
[----:B------:R-:W-:Y:S01]  /*a770*/  VIADD R4, R4, 0x1 ;  /* 0x0000000104047836 */ /* 0x000fe20000000000 */
[----:B------:R-:W-:Y:S01]  /*a780*/  R2UR UR11, R19 ;  /* 0x00000000130b72ca */ /* 0x000fe200000e0000 */
[----:B------:R-:W-:Y:S01]  /*a790*/  UIADD3.X UR23, URZ, UR21, URZ, UP1, !UPT ;  /* 0x000000153f177290 */ /* 0x000fe20008ffe43f */
[----:B------:R-:W-:Y:S01]  /*a7a0*/  R2UR UR10, R12 ;  /* 0x000000000c0a72ca */ /* 0x000fe200000e0000 */
[----:B------:R-:W-:Y:S01]  /*a7b0*/  UMOV UR6, 0x0 ;  /* 0x0000000000067882 */ /* 0x000fe20000000000 */
[----:B------:R-:W-:Y:S01]  /*a7c0*/  R2UR UR12, R2 ;  /* 0x00000000020c72ca */ /* 0x000fe200000e0000 */
[----:B------:R-:W-:Y:S01]  /*a7d0*/  UMOV UR7, 0x10000000 ;  /* 0x1000000000077882 */ /* 0x000fe20000000000 */
[----:B------:R-:W-:Y:S01]  /*a7e0*/  R2UR UR18, R22 ;  /* 0x00000000161272ca */ /* 0x000fe200000e0000 */
[----:B------:R-:W-:Y:S01]  /*a7f0*/  VIADD R12, R12, 0x40 ;  /* 0x000000400c0c7836 */ /* 0x000fe20000000000 */
[----:B------:R-:W-:Y:S01]  /*a800*/  ISETP.GT.AND P3, PT, R13, 0x1, PT ;  /* 0x000000010d00780c */ /* 0x000fe20003f64270 */
[----:B------:R-:W-:Y:S01]  /*a810*/  UIADD3 UR13, UR5, 0x180, URZ ;  /* 0x00000180050d7890 */ /* 0x000fe2000fffe03f */
[----:B------:R-:W-:Y:S01]  /*a820*/  ISETP.NE.AND P1, PT, R4, 0x5, PT ;  /* 0x000000050400780c */ /* 0x000fe20003f25270 */
[----:B------:R-:W-:-:S02]  /*a830*/  UIADD3.X UR5, URZ, UR21, URZ, UP0, !UPT ;  /* 0x000000153f057290 */ /* 0x000fc400087fe43f */
[----:B------:R-:W-:Y:S01]  /*a840*/  UIADD3 UR14, UR8, 0xa180, URZ ;  /* 0x0000a180080e7890 */ /* 0x000fe2000fffe03f */
[----:B------:R-:W-:Y:S02]  /*a850*/  SEL R10, RZ, 0x1, P1 ;  /* 0x00000001ff0a7807 */ /* 0x000fe40000800000 */
[----:B------:R-:W-:Y:S01]  /*a860*/  UMOV UR8, UR13 ;  /* 0x0000000d00087c82 */ /* 0x000fe20008000000 */
[----:B------:R-:W-:Y:S02]  /*a870*/  SEL R4, R4, RZ, P1 ;  /* 0x000000ff04047207 */ /* 0x000fe40000800000 */
[----:B------:R-:W-:Y:S01]  /*a880*/  LOP3.LUT R3, R3, R10, RZ, 0x3c, !PT ;  /* 0x0000000a03037212 */ /* 0x000fe200078e3cff */
[----:B------:R0:W-:Y:S02]  /*a890*/  UTMALDG.3D [UR8], [UR4], desc[UR6] ;  /* 0x00000608040075b4 */ /* 0x0001e40008011000 */
[----:B0-----:R-:W-:Y:S01]  /*a8a0*/  UMOV UR8, UR14 ;  /* 0x0000000e00087c82 */ /* 0x001fe20008000000 */
[----:B------:R-:W-:-:S02]  /*a8b0*/  UMOV UR11, UR18 ;  /* 0x00000012000b7c82 */ /* 0x000fc40008000000 */
[----:B------:R0:W-:Y:S02]  /*a8c0*/  UTMALDG.3D [UR8], [UR22], desc[UR6] ;  /* 0x00000608160075b4 */ /* 0x0001e40008011000 */
[----:B0-----:R-:W-:Y:S05]  /*a8d0*/  @P3 BRA `(.L_x_298) ;  /* 0xfffffffc00483947 */ /* 0x001fea000383ffff */
.L_x_294:
[----:B------:R-:W-:Y:S05]  /*a8e0*/  BSYNC B1 ;  /* 0x0000000000017941 */ /* 0x000fea0003800000 */
.L_x_293:
[----:B------:R-:W2:Y:S01]  /*a8f0*/  LDL.64 R10, [R1] ;  /* 0x00000000010a7983 */ /* 0x000ea20000100a00 */
[----:B------:R-:W-:Y:S01]  /*a900*/  LOP3.LUT P4, RZ, R8, 0xff, RZ, 0xc0, !PT ;  /* 0x000000ff08ff7812 */ /* 0x000fe2000788c0ff */
[----:B------:R-:W-:Y:S01]  /*a910*/  VIADD R4, R7, UR40 ;  /* 0x0000002807047c36 */ /* 0x000fe20008000000 */
[----:B------:R-:W-:Y:S01]  /*a920*/  ULDC.64 UR4, c[0x0][0x650] ;  /* 0x0001940000047ab9 */ /* 0x000fe20000000a00 */
[----:B------:R-:W-:Y:S01]  /*a930*/  IMAD.U32 R7, RZ, RZ, UR40 ;  /* 0x00000028ff077e24 */ /* 0x000fe2000f8e00ff */
[----:B------:R-:W-:Y:S01]  /*a940*/  UISETP.GE.U32.AND UP0, UPT, UR40, 0x5, UPT ;  /* 0x000000052800788c */ /* 0x000fe2000bf06070 */
[----:B------:R-:W-:Y:S01]  /*a950*/  BSSY B1, `(.L_x_299) ;  /* 0x000006f000017945 */ /* 0x000fe20003800000 */
[----:B------:R-:W-:Y:S01]  /*a960*/  ISETP.GT.U32.AND P1, PT, R4, 0x4, PT ;  /* 0x000000040400780c */ /* 0x000fe20003f24070 */
[----:B------:R-:W-:Y:S01]  /*a970*/  IMAD.MOV.U32 R19, RZ, RZ, -0x1 ;  /* 0xffffffffff137424 */ /* 0x000fe200078e00ff */
[----:B------:R-:W-:Y:S01]  /*a980*/  PRMT R8, RZ, 0x7610, R8 ;  /* 0x00007610ff087816 */ /* 0x000fe20000000008 */
[----:B------:R-:W-:Y:S01]  /*a990*/  IMAD.MOV.U32 R22, RZ, RZ, -0x1 ;  /* 0xffffffffff167424 */ /* 0x000fe200078e00ff */
[----:B------:R-:W-:-:S02]  /*a9a0*/  ISETP.LT.U32.AND P1, PT, R7, 0x5, P1 ;  /* 0x000000050700780c */ /* 0x000fc40000f21070 */
[----:B------:R-:W-:Y:S01]  /*a9b0*/  PLOP3.LUT P3, PT, PT, PT, UP0, 0x80, 0x0 ;  /* 0x000000000000781c */ /* 0x000fe20003f6f008 */
[----:B------:R-:W0:Y:S01]  /*a9c0*/  @P4 S2R R3, SR_CgaCtaId ;  /* 0x0000000000034919 */ /* 0x000e220000008800 */
[----:B------:R-:W-:-:S04]  /*a9d0*/  @P4 MOV R2, 0x400 ;  /* 0x0000040000024802 */ /* 0x000fc80000000f00 */
[----:B0-----:R-:W-:Y:S01]  /*a9e0*/  @P4 LEA R5, R3, R2, 0x18 ;  /* 0x0000000203054211 */ /* 0x001fe200078ec0ff */
[----:B------:R-:W-:-:S03]  /*a9f0*/  IMAD.WIDE.U32 R2, R4, -0x33333333, RZ ;  /* 0xcccccccd04027825 */ /* 0x000fc600078e00ff */
[----:B------:R0:W-:Y:S01]  /*aa00*/  @P4 SYNCS.ARRIVE.TRANS64.A1T0 RZ, [R5+URZ+0x88], RZ ;  /* 0x000088ff05ff49a7 */ /* 0x0001e2000810003f */
[----:B------:R-:W-:Y:S01]  /*aa10*/  IMAD.MOV.U32 R2, RZ, RZ, -0x1 ;  /* 0xffffffffff027424 */ /* 0x000fe200078e00ff */
[----:B0-----:R-:W-:Y:S02]  /*aa20*/  SHF.R.U32.HI R5, RZ, 0x2, R3 ;  /* 0x00000002ff057819 */ /* 0x001fe40000011603 */
[----:B------:R-:W-:-:S03]  /*aa30*/  SEL R3, RZ, 0x1, !P1 ;  /* 0x00000001ff037807 */ /* 0x000fc60004800000 */
[----:B------:R-:W-:Y:S01]  /*aa40*/  IMAD R7, R5, -0x5, R4 ;  /* 0xfffffffb05077824 */ /* 0x000fe200078e0204 */
[----:B------:R-:W-:Y:S02]  /*aa50*/  LOP3.LUT R0, R0, R3, RZ, 0x3c, !PT ;  /* 0x0000000300007212 */ /* 0x000fe400078e3cff */
[----:B------:R-:W-:Y:S02]  /*aa60*/  PRMT R3, RZ, 0x7610, R3 ;  /* 0x00007610ff037816 */ /* 0x000fe40000000003 */
[----:B------:R-:W-:Y:S02]  /*aa70*/  @P3 LOP3.LUT R0, R0, 0x1, R5, 0x78, !PT ;  /* 0x0000000100003812 */ /* 0x000fe400078e7805 */
[----:B--2---:R-:W-:-:S04]  /*aa80*/  IADD3 R18, P4, R18, R10, RZ ;  /* 0x0000000a12127210 */ /* 0x004fc80007f9e0ff */
[----:B------:R-:W-:Y:S01]  /*aa90*/  ISETP.GE.U32.AND P1, PT, R18, UR4, PT ;  /* 0x0000000412007c0c */ /* 0x000fe2000bf26070 */
[----:B------:R-:W-:-:S05]  /*aaa0*/  IMAD.X R17, R17, 0x1, R23, P4 ;  /* 0x0000000111117824 */ /* 0x000fca00020e0617 */
[----:B------:R-:W-:-:S13]  /*aab0*/  ISETP.GE.U32.AND.EX P1, PT, R17, UR5, PT, P1 ;  /* 0x0000000511007c0c */ /* 0x000fda000bf26110 */
[----:B------:R-:W-:Y:S05]  /*aac0*/  @P1 BRA `(.L_x_300) ;  /* 0x00000004005c1947 */ /* 0x000fea0003800000 */
[----:B------:R-:W0:Y:S01]  /*aad0*/  S2R R11, SR_CTAID.X ;  /* 0x00000000000b7919 */ /* 0x000e220000002500 */
[----:B------:R-:W-:Y:S01]  /*aae0*/  ULDC.64 UR4, c[0x0][0x628] ;  /* 0x00018a0000047ab9 */ /* 0x000fe20000000a00 */
[----:B------:R-:W1:Y:S01]  /*aaf0*/  LDC R12, c[0x0][0x144] ;  /* 0x00005100ff0c7b82 */ /* 0x000e620000000800 */
[----:B------:R-:W-:Y:S01]  /*ab00*/  ISETP.NE.U32.AND P1, PT, RZ, UR4, PT ;  /* 0x00000004ff007c0c */ /* 0x000fe2000bf25070 */
[----:B------:R-:W2:Y:S01]  /*ab10*/  S2R R9, SR_CTAID.Y ;  /* 0x0000000000097919 */ /* 0x000ea20000002600 */
[----:B------:R-:W-:Y:S01]  /*ab20*/  ULDC UR6, c[0x0][0x150] ;  /* 0x0000540000067ab9 */ /* 0x000fe20000000800 */
[----:B------:R-:W-:Y:S01]  /*ab30*/  ULDC UR7, c[0x0][0x630] ;  /* 0x00018c0000077ab9 */ /* 0x000fe20000000800 */
[----:B------:R-:W-:Y:S01]  /*ab40*/  ISETP.NE.AND.EX P1, PT, RZ, UR5, PT, P1 ;  /* 0x00000005ff007c0c */ /* 0x000fe2000bf25310 */
[----:B------:R-:W-:Y:S01]  /*ab50*/  IMAD.MOV.U32 R2, RZ, RZ, R18 ;  /* 0x000000ffff027224 */ /* 0x000fe200078e0012 */
[----:B0-----:R-:W-:-:S05]  /*ab60*/  I2FP.F32.U32 R3, R11 ;  /* 0x0000000b00037245 */ /* 0x001fca0000201000 */
[----:B------:R-:W-:Y:S01]  /*ab70*/  FMUL R14, R3, UR6 ;  /* 0x00000006030e7c20 */ /* 0x000fe20008400000 */
[----:B------:R-:W-:-:S05]  /*ab80*/  IMAD.MOV.U32 R3, RZ, RZ, R17 ;  /* 0x000000ffff037224 */ /* 0x000fca00078e0011 */
[----:B--2---:R-:W-:Y:S05]  /*ab90*/  @!P1 BRA `(.L_x_301) ;  /* 0x0000000000289947 */ /* 0x004fea0003800000 */
[----:B------:R-:W-:Y:S02]  /*aba0*/  ULDC UR6, c[0x0][0x634] ;  /* 0x00018d0000067ab9 */ /* 0x000fe40000000800 */
[----:B------:R-:W-:-:S05]  /*abb0*/  IADD3 R3, P1, R18, UR6, RZ ;  /* 0x0000000612037c10 */ /* 0x000fca000ff3e0ff */
[----:B------:R-:W-:-:S04]  /*abc0*/  IMAD.X R13, RZ, RZ, R17, P1 ;  /* 0x000000ffff0d7224 */ /* 0x000fc800008e0611 */
[----:B------:R-:W-:-:S04]  /*abd0*/  IMAD.WIDE.U32 R4, R13, UR4, RZ ;  /* 0x000000040d047c25 */ /* 0x000fc8000f8e00ff */
[----:B------:R-:W-:-:S04]  /*abe0*/  IMAD.WIDE.U32 R4, P1, R3, UR5, R4 ;  /* 0x0000000503047c25 */ /* 0x000fc8000f820004 */
[----:B------:R-:W-:-:S04]  /*abf0*/  IMAD.WIDE.U32 R2, R3, UR4, RZ ;  /* 0x0000000403027c25 */ /* 0x000fc8000f8e00ff */
[----:B------:R-:W-:Y:S01]  /*ac00*/  IMAD.MOV.U32 R2, RZ, RZ, R5 ;  /* 0x000000ffff027224 */ /* 0x000fe200078e0005 */
[----:B------:R-:W-:Y:S01]  /*ac10*/  IADD3 RZ, P3, R3, R4, RZ ;  /* 0x0000000403ff7210 */ /* 0x000fe20007f7e0ff */
[----:B------:R-:W-:-:S04]  /*ac20*/  IMAD.X R3, RZ, RZ, RZ, P1 ;  /* 0x000000ffff037224 */ /* 0x000fc800008e06ff */
[----:B------:R-:W-:-:S08]  /*ac30*/  IMAD.WIDE.U32.X R2, R13, UR5, R2, P3 ;  /* 0x000000050d027c25 */ /* 0x000fd000098e0402 */
.L_x_301:
[--C-:B------:R-:W-:Y:S01]  /*ac40*/  SHF.R.U64 R10, R2, UR7, R3.reuse ;  /* 0x00000007020a7c19 */ /* 0x100fe20008001203 */
[----:B------:R-:W0:Y:S01]  /*ac50*/  F2I.U32.TRUNC.NTZ R14, R14 ;  /* 0x0000000e000e7305 */ /* 0x000e22000020f000 */
[----:B------:R-:W-:Y:S01]  /*ac60*/  SHF.R.U32.HI R2, RZ, UR7, R3 ;  /* 0x00000007ff027c19 */ /* 0x000fe20008011603 */
[----:B------:R-:W-:Y:S01]  /*ac70*/  ULDC.64 UR4, c[0x0][0x620] ;  /* 0x0001880000047ab9 */ /* 0x000fe20000000a00 */
[----:B------:R-:W-:Y:S01]  /*ac80*/  IADD3 R5, P1, RZ, -R10, RZ ;  /* 0x8000000aff057210 */ /* 0x000fe20007f3e0ff */
[----:B------:R-:W-:Y:S01]  /*ac90*/  IMAD.MOV.U32 R3, RZ, RZ, R17 ;  /* 0x000000ffff037224 */ /* 0x000fe200078e0011 */
[----:B------:R-:W-:-:S03]  /*aca0*/  ULDC.64 UR6, c[0x0][0x640] ;  /* 0x0001900000067ab9 */ /* 0x000fc60000000a00 */
[----:B------:R-:W-:Y:S01]  /*acb0*/  IMAD.X R2, RZ, RZ, ~R2, P1 ;  /* 0x000000ffff027224 */ /* 0x000fe200008e0e02 */
[----:B------:R-:W-:-:S03]  /*acc0*/  ISETP.NE.U32.AND P1, PT, RZ, UR6, PT ;  /* 0x00000006ff007c0c */ /* 0x000fc6000bf25070 */
[----:B------:R-:W-:Y:S01]  /*acd0*/  IMAD R4, R2, UR4, RZ ;  /* 0x0000000402047c24 */ /* 0x000fe2000f8e02ff */
[----:B------:R-:W-:Y:S01]  /*ace0*/  ISETP.NE.AND.EX P1, PT, RZ, UR7, PT, P1 ;  /* 0x00000007ff007c0c */ /* 0x000fe2000bf25310 */
[----:B------:R-:W-:-:S04]  /*acf0*/  IMAD.MOV.U32 R2, RZ, RZ, R18 ;  /* 0x000000ffff027224 */ /* 0x000fc800078e0012 */
[----:B------:R-:W-:Y:S01]  /*ad00*/  IMAD.WIDE.U32 R2, R5, UR4, R2 ;  /* 0x0000000405027c25 */ /* 0x000fe2000f8e0002 */
[----:B------:R-:W-:-:S03]  /*ad10*/  ULDC UR4, c[0x0][0x618] ;  /* 0x0001860000047ab9 */ /* 0x000fc60000000800 */
[----:B------:R-:W-:Y:S01]  /*ad20*/  IMAD R5, R5, UR5, R4 ;  /* 0x0000000505057c24 */ /* 0x000fe2000f8e0204 */
[----:B------:R-:W-:Y:S01]  /*ad30*/  ULDC UR5, c[0x0][0x154] ;  /* 0x0000550000057ab9 */ /* 0x000fe20000000800 */
[----:B0-----:R-:W-:Y:S02]  /*ad40*/  IMAD.MOV R4, RZ, RZ, -R14 ;  /* 0x000000ffff047224 */ /* 0x001fe400078e0a0e */
[----:B------:R-:W0:Y:S01]  /*ad50*/  LDC R14, c[0x0][0x148] ;  /* 0x00005200ff0e7b82 */ /* 0x000e220000000800 */
[----:B------:R-:W-:Y:S02]  /*ad60*/  IMAD.IADD R3, R3, 0x1, R5 ;  /* 0x0000000103037824 */ /* 0x000fe400078e0205 */
[----:B-1----:R-:W-:Y:S01]  /*ad70*/  IMAD R11, R12, R4, R11 ;  /* 0x000000040c0b7224 */ /* 0x002fe200078e020b */
[----:B------:R-:W-:Y:S02]  /*ad80*/  I2FP.F32.U32 R4, R9 ;  /* 0x0000000900047245 */ /* 0x000fe40000201000 */
[----:B------:R-:W-:-:S02]  /*ad90*/  SHF.R.U64 R12, R2, UR4, R3 ;  /* 0x00000004020c7c19 */ /* 0x000fc40008001203 */
[----:B------:R-:W-:Y:S01]  /*ada0*/  SHF.R.U32.HI R3, RZ, UR4, R3 ;  /* 0x00000004ff037c19 */ /* 0x000fe20008011603 */
[----:B------:R-:W-:Y:S01]  /*adb0*/  FMUL R4, R4, UR5 ;  /* 0x0000000504047c20 */ /* 0x000fe20008400000 */
[----:B------:R-:W-:Y:S02]  /*adc0*/  ULDC UR4, c[0x0][0x608] ;  /* 0x0001820000047ab9 */ /* 0x000fe40000000800 */
[--C-:B------:R-:W-:Y:S01]  /*add0*/  SHF.R.U64 R15, R12, UR4, R3.reuse ;  /* 0x000000040c0f7c19 */ /* 0x100fe20008001203 */
[----:B------:R1:W2:Y:S01]  /*ade0*/  F2I.U32.TRUNC.NTZ R20, R4 ;  /* 0x0000000400147305 */ /* 0x0002a2000020f000 */
[----:B------:R-:W-:Y:S01]  /*adf0*/  SHF.R.U32.HI R2, RZ, UR4, R3 ;  /* 0x00000004ff027c19 */ /* 0x000fe20008011603 */
[----:B------:R-:W-:-:S03]  /*ae00*/  ULDC UR4, c[0x0][0x658] ;  /* 0x0001960000047ab9 */ /* 0x000fc60000000800 */
[--C-:B------:R-:W-:Y:S02]  /*ae10*/  SHF.R.U64 R13, R15, UR4, R2.reuse ;  /* 0x000000040f0d7c19 */ /* 0x100fe40008001202 */
[----:B------:R-:W-:-:S03]  /*ae20*/  SHF.R.U32.HI R19, RZ, UR4, R2 ;  /* 0x00000004ff137c19 */ /* 0x000fc60008011602 */
[----:B------:R-:W-:Y:S02]  /*ae30*/  IMAD.MOV.U32 R2, RZ, RZ, R13 ;  /* 0x000000ffff027224 */ /* 0x000fe400078e000d */
[----:B------:R-:W-:Y:S01]  /*ae40*/  IMAD.MOV.U32 R3, RZ, RZ, R19 ;  /* 0x000000ffff037224 */ /* 0x000fe200078e0013 */
[----:B-1----:R-:W-:Y:S06]  /*ae50*/  @!P1 BRA `(.L_x_302) ;  /* 0x0000000000289947 */ /* 0x002fec0003800000 */
        /* <DEDUP_REMOVED lines=10> */
.L_x_302:
[----:B------:R-:W1:Y:S01]  /*af00*/  LDC R4, c[0x0][0x65c] ;  /* 0x00019700ff047b82 */ /* 0x000e620000000800 */
[----:B------:R-:W-:Y:S01]  /*af10*/  ULDC UR4, c[0x0][0x648] ;  /* 0x0001920000047ab9 */ /* 0x000fe20000000800 */
[----:B------:R-:W-:Y:S01]  /*af20*/  LOP3.LUT R15, R15, UR16, RZ, 0xc0, !PT ;  /* 0x000000100f0f7c12 */ /* 0x000fe2000f8ec0ff */
[----:B--2---:R-:W-:Y:S01]  /*af30*/  IMAD.MOV R20, RZ, RZ, -R20 ;  /* 0x000000ffff147224 */ /* 0x004fe200078e0a14 */
[----:B------:R-:W-:Y:S01]  /*af40*/  SHF.R.U64 R2, R2, UR4, R3 ;  /* 0x0000000402027c19 */ /* 0x000fe20008001203 */
[----:B------:R-:W-:Y:S01]  /*af50*/  ULDC UR4, c[0x0][0x638] ;  /* 0x00018e0000047ab9 */ /* 0x000fe20000000800 */
[----:B------:R-:W-:Y:S01]  /*af60*/  LOP3.LUT R12, R12, UR15, RZ, 0xc0, !PT ;  /* 0x0000000f0c0c7c12 */ /* 0x000fe2000f8ec0ff */
[----:B------:R-:W-:Y:S01]  /*af70*/  ULDC UR5, c[0x0][0x610] ;  /* 0x0001840000057ab9 */ /* 0x000fe20000000800 */
[----:B------:R-:W-:Y:S01]  /*af80*/  IMAD.MOV.U32 R3, RZ, RZ, 0x1 ;  /* 0x00000001ff037424 */ /* 0x000fe200078e00ff */
[----:B-1----:R-:W-:Y:S01]  /*af90*/  ISETP.NE.AND P1, PT, R4, 0x1, PT ;  /* 0x000000010400780c */ /* 0x002fe20003f25270 */
[----:B------:R-:W-:-:S02]  /*afa0*/  IMAD.MOV R4, RZ, RZ, -R2 ;  /* 0x000000ffff047224 */ /* 0x000fc400078e0a02 */
[----:B------:R-:W-:Y:S02]  /*afb0*/  IMAD R2, R2, UR17, R15 ;  /* 0x0000001102027c24 */ /* 0x000fe4000f8e020f */
[----:B------:R-:W-:Y:S01]  /*afc0*/  IMAD R13, R4, UR4, R13 ;  /* 0x00000004040d7c24 */ /* 0x000fe2000f8e020d */
[----:B------:R-:W-:-:S07]  /*afd0*/  ULDC UR4, c[0x0][0x600] ;  /* 0x0001800000047ab9 */ /* 0x000fce0000000800 */
[----:B0-----:R-:W-:-:S04]  /*afe0*/  @P1 IMAD R11, R14, R20, R9 ;  /* 0x000000140e0b1224 */ /* 0x001fc800078e0209 */
[----:B------:R-:W-:Y:S02]  /*aff0*/  IMAD R11, R2, UR5, R11 ;  /* 0x00000005020b7c24 */ /* 0x000fe4000f8e020b */
[----:B------:R-:W-:-:S05]  /*b000*/  IMAD R2, R13, UR4, R12 ;  /* 0x000000040d027c24 */ /* 0x000fca000f8e020c */
[----:B------:R-:W-:Y:S02]  /*b010*/  SEL R22, R2, R11, !P1 ;  /* 0x0000000b02167207 */ /* 0x000fe40004800000 */
[----:B------:R-:W-:Y:S01]  /*b020*/  SEL R19, R11, R2, !P1 ;  /* 0x000000020b137207 */ /* 0x000fe20004800000 */
[----:B------:R-:W-:-:S07]  /*b030*/  IMAD.MOV.U32 R2, RZ, RZ, R10 ;  /* 0x000000ffff027224 */ /* 0x000fce00078e000a */
.L_x_300:
[----:B------:R-:W-:Y:S05]  /*b040*/  BSYNC B1 ;  /* 0x0000000000017941 */ /* 0x000fea0003800000 */
.L_x_299:
[----:B------:R-:W-:-:S13]  /*b050*/  LOP3.LUT P1, RZ, R3, 0xff, RZ, 0xc0, !PT ;  /* 0x000000ff03ff7812 */ /* 0x000fda000782c0ff */
[----:B------:R-:W-:Y:S05]  /*b060*/  @P1 BRA `(.L_x_303) ;  /* 0xfffffff400301947 */ /* 0x000fea000383ffff */
[----:B------:R-:W-:Y:S05]  /*b070*/  BSYNC B0 ;  /* 0x0000000000007941 */ /* 0x000fea0003800000 */
.L_x_291:
[----:B------:R-:W-:-:S03]  /*b080*/  UMOV UR4, 0xffffffff ;  /* 0xffffffff00047882 */ /* 0x000fc60000000000 */
[----:B------:R-:W-:Y:S05]  /*b090*/  BRA.DIV UR4, `(.L_x_304) ;  /* 0x0000000604647947 */ /* 0x000fea000b800000 */
[----:B------:R-:W-:-:S13]  /*b0a0*/  ELECT P6, URZ, PT ;  /* 0x00000000003f782f */ /* 0x000fda00038c0000 */
.L_x_321:
[----:B------:R-:W-:Y:S04]  /*b0b0*/  BSSY B0, `(.L_x_305) ;  /* 0x0000034000007945 */ /* 0x000fe80003800000 */
[----:B------:R-:W-:Y:S05]  /*b0c0*/  @!P6 BRA `(.L_x_306) ;  /* 0x0000000000c8e947 */ /* 0x000fea0003800000 */
[----:B------:R-:W-:-:S04]  /*b0d0*/  LOP3.LUT R16, R16, 0x2, RZ, 0xfc, !PT ;  /* 0x0000000210107812 */ /* 0x000fc800078efcff */
[----:B------:R-:W-:-:S13]  /*b0e0*/  ISETP.NE.AND P0, PT, R16, 0x3, PT ;  /* 0x000000031000780c */ /* 0x000fda0003f05270 */
[----:B------:R-:W-:Y:S05]  /*b0f0*/  @!P0 BRA `(.L_x_307) ;  /* 0x0000000000048947 */ /* 0x000fea0003800000 */
[----:B------:R-:W-:Y:S01]  /*b100*/  BPT.TRAP 0x1 ;  /* 0x000000040000795c */ /* 0x000fe20000300000 */
.L_x_307:
[----:B------:R-:W0:Y:S01]  /*b110*/  S2R R3, SR_CgaCtaId ;  /* 0x0000000000037919 */ /* 0x000e220000008800 */
[----:B------:R-:W-:Y:S02]  /*b120*/  MOV R2, 0x400 ;  /* 0x0000040000027802 */ /* 0x000fe40000000f00 */
[----:B------:R-:W-:Y:S02]  /*b130*/  SHF.L.U32 R4, R0, 0x1f, RZ ;  /* 0x0000001f00047819 */ /* 0x000fe400000006ff */
[----:B0-----:R-:W-:-:S05]  /*b140*/  LEA R2, R3, R2, 0x18 ;  /* 0x0000000203027211 */ /* 0x001fca00078ec0ff */
[----:B------:R-:W-:-:S04]  /*b150*/  VIADD R2, R2, 0x28 ;  /* 0x0000002802027836 */ /* 0x000fc80000000000 */
[C---:B------:R-:W-:Y:S02]  /*b160*/  IMAD R9, R7.reuse, 0x8, R2 ;  /* 0x0000000807097824 */ /* 0x040fe400078e0202 */
[----:B------:R-:W-:Y:S02]  /*b170*/  VIADD R7, R7, 0x1 ;  /* 0x0000000107077836 */ /* 0x000fe40000000000 */
[----:B------:R-:W0:Y:S03]  /*b180*/  SYNCS.PHASECHK.TRANS64.TRYWAIT P0, [R9+URZ], R4 ;  /* 0x00000004090075a7 */ /* 0x000e26000800017f */
[----:B------:R-:W-:-:S04]  /*b190*/  ISETP.NE.AND P1, PT, R7, 0x5, PT ;  /* 0x000000050700780c */ /* 0x000fc80003f25270 */
[----:B------:R-:W-:Y:S02]  /*b1a0*/  SEL R3, RZ, 0x1, P1 ;  /* 0x00000001ff037807 */ /* 0x000fe40000800000 */
[----:B------:R-:W-:Y:S02]  /*b1b0*/  SEL R7, R7, RZ, P1 ;  /* 0x000000ff07077207 */ /* 0x000fe40000800000 */
[----:B------:R-:W-:-:S03]  /*b1c0*/  LOP3.LUT R6, R0, R3, RZ, 0x3c, !PT ;  /* 0x0000000300067212 */ /* 0x000fc600078e3cff */
[----:B------:R-:W-:Y:S01]  /*b1d0*/  IMAD R8, R7, 0x8, R2 ;  /* 0x0000000807087824 */ /* 0x000fe200078e0202 */
[----:B------:R-:W-:Y:S01]  /*b1e0*/  SHF.L.U32 R5, R6, 0x1f, RZ ;  /* 0x0000001f06057819 */ /* 0x000fe200000006ff */
[----:B0-----:R-:W-:Y:S06]  /*b1f0*/  @!P0 BRA `(.L_x_308) ;  /* 0x00000004002c8947 */ /* 0x001fec0003800000 */
.L_x_322:
[----:B------:R-:W1:Y:S01]  /*b200*/  SYNCS.PHASECHK.TRANS64.TRYWAIT P0, [R8+URZ], R5 ;  /* 0x00000005080075a7 */ /* 0x000e62000800017f */
[----:B------:R-:W-:-:S05]  /*b210*/  VIADD R0, R7, 0x1 ;  /* 0x0000000107007836 */ /* 0x000fca0000000000 */
[----:B------:R-:W-:-:S04]  /*b220*/  ISETP.NE.AND P1, PT, R0, 0x5, PT ;  /* 0x000000050000780c */ /* 0x000fc80003f25270 */
[----:B------:R-:W-:Y:S02]  /*b230*/  SEL R3, RZ, 0x1, P1 ;  /* 0x00000001ff037807 */ /* 0x000fe40000800000 */
[----:B------:R-:W-:Y:S02]  /*b240*/  SEL R7, R0, RZ, P1 ;  /* 0x000000ff00077207 */ /* 0x000fe40000800000 */
[----:B------:R-:W-:-:S03]  /*b250*/  LOP3.LUT R6, R6, R3, RZ, 0x3c, !PT ;  /* 0x0000000306067212 */ /* 0x000fc600078e3cff */
[----:B0-----:R-:W-:Y:S01]  /*b260*/  IMAD R9, R7, 0x8, R2 ;  /* 0x0000000807097824 */ /* 0x001fe200078e0202 */
[----:B------:R-:W-:Y:S01]  /*b270*/  SHF.L.U32 R4, R6, 0x1f, RZ ;  /* 0x0000001f06047819 */ /* 0x000fe200000006ff */
[----:B-1----:R-:W-:Y:S06]  /*b280*/  @!P0 BRA `(.L_x_309) ;  /* 0x00000004001c8947 */ /* 0x002fec0003800000 */
.L_x_323:
[----:B------:R-:W1:Y:S01]  /*b290*/  SYNCS.PHASECHK.TRANS64.TRYWAIT P0, [R9+URZ], R4 ;  /* 0x00000004090075a7 */ /* 0x000e62000800017f */
[----:B------:R-:W-:-:S05]  /*b2a0*/  VIADD R0, R7, 0x1 ;  /* 0x0000000107007836 */ /* 0x000fca0000000000 */
[----:B------:R-:W-:-:S04]  /*b2b0*/  ISETP.NE.AND P1, PT, R0, 0x5, PT ;  /* 0x000000050000780c */ /* 0x000fc80003f25270 */
[----:B------:R-:W-:Y:S02]  /*b2c0*/  SEL R3, RZ, 0x1, P1 ;  /* 0x00000001ff037807 */ /* 0x000fe40000800000 */
[----:B------:R-:W-:Y:S02]  /*b2d0*/  SEL R7, R0, RZ, P1 ;  /* 0x000000ff00077207 */ /* 0x000fe40000800000 */
[----:B------:R-:W-:-:S03]  /*b2e0*/  LOP3.LUT R11, R6, R3, RZ, 0x3c, !PT ;  /* 0x00000003060b7212 */ /* 0x000fc600078e3cff */
[----:B------:R-:W-:Y:S01]  /*b2f0*/  IMAD R6, R7, 0x8, R2 ;  /* 0x0000000807067824 */ /* 0x000fe200078e0202 */
[----:B0-----:R-:W-:Y:S01]  /*b300*/  SHF.L.U32 R5, R11, 0x1f, RZ ;  /* 0x0000001f0b057819 */ /* 0x001fe200000006ff */
[----:B-1----:R-:W-:Y:S06]  /*b310*/  @!P0 BRA `(.L_x_310) ;  /* 0x00000004000c8947 */ /* 0x002fec0003800000 */
.L_x_324:
[----:B------:R-:W1:Y:S01]  /*b320*/  SYNCS.PHASECHK.TRANS64.TRYWAIT P0, [R6+URZ], R5 ;  /* 0x00000005060075a7 */ /* 0x000e62000800017f */
[----:B------:R-:W-:-:S05]  /*b330*/  VIADD R0, R7, 0x1 ;  /* 0x0000000107007836 */ /* 0x000fca0000000000 */
[----:B------:R-:W-:-:S04]  /*b340*/  ISETP.NE.AND P1, PT, R0, 0x5, PT ;  /* 0x000000050000780c */ /* 0x000fc80003f25270 */
[----:B0-----:R-:W-:Y:S02]  /*b350*/  SEL R4, RZ, 0x1, P1 ;  /* 0x00000001ff047807 */ /* 0x001fe40000800000 */
[----:B------:R-:W-:Y:S02]  /*b360*/  SEL R3, R0, RZ, P1 ;  /* 0x000000ff00037207 */ /* 0x000fe40000800000 */
[----:B------:R-:W-:Y:S01]  /*b370*/  LOP3.LUT R0, R11, R4, RZ, 0x3c, !PT ;  /* 0x000000040b007212 */ /* 0x000fe200078e3cff */
[----:B-1----:R-:W-:Y:S06]  /*b380*/  @!P0 BRA `(.L_x_311) ;  /* 0x0000000400048947 */ /* 0x002fec0003800000 */
.L_x_325:
[----:B------:R-:W-:Y:S01]  /*b390*/  IMAD R3, R3, 0x8, R2 ;  /* 0x0000000803037824 */ /* 0x000fe200078e0202 */
[----:B------:R-:W-:-:S07]  /*b3a0*/  SHF.L.U32 R0, R0, 0x1f, RZ ;  /* 0x0000001f00007819 */ /* 0x000fce00000006ff */
.L_x_312:
[----:B-1----:R1:W2:Y:S02]  /*b3b0*/  SYNCS.PHASECHK.TRANS64.TRYWAIT P0, [R3+URZ], R0 ;  /* 0x00000000030075a7 */ /* 0x0022a4000800017f */
[----:B--2---:R-:W-:Y:S05]  /*b3c0*/  @!P0 NANOSLEEP.SYNCS 0x989680 ;  /* 0x009896800000895d */ /* 0x004fea0003900000 */
[----:B------:R-:W2:Y:S02]  /*b3d0*/  @!P0 SYNCS.PHASECHK.TRANS64 P0, [R3+URZ], R0 ;  /* 0x00000000030085a7 */ /* 0x000ea4000800007f */
[----:B--2---:R-:W-:Y:S05]  /*b3e0*/  @!P0 BRA `(.L_x_312) ;  /* 0xfffffffc00f08947 */ /* 0x004fea000383ffff */
.L_x_306:
[----:B------:R-:W-:Y:S05]  /*b3f0*/  BSYNC B0 ;  /* 0x0000000000007941 */ /* 0x000fea0003800000 */
.L_x_305:
[----:B------:R-:W-:Y:S05]  /*b400*/  EXIT ;  /* 0x000000000000794d */ /* 0x000fea0003800000 */
.L_x_15:
[----:B-1----:R1:W2:Y:S02]  /*b410*/  SYNCS.PHASECHK.TRANS64.TRYWAIT P0, [R159+URZ], R0 ;  /* 0x000000009f0075a7 */ /* 0x0022a4000800017f */
[----:B--2---:R-:W-:Y:S05]  /*b420*/  @!P0 NANOSLEEP.SYNCS 0x989680 ;  /* 0x009896800000895d */ /* 0x004fea0003900000 */
[----:B------:R-:W2:Y:S02]  /*b430*/  @!P0 SYNCS.PHASECHK.TRANS64 P0, [R159+URZ], R0 ;  /* 0x000000009f0085a7 */ /* 0x000ea4000800007f */
[----:B--2---:R-:W-:Y:S05]  /*b440*/  @!P0 BRA `(.L_x_15) ;  /* 0xfffffffc00f08947 */ /* 0x004fea000383ffff */
[----:B------:R-:W-:Y:S05]  /*b450*/  BRA `(.L_x_313) ;  /* 0xffffff6000107947 */ /* 0x000fea000383ffff */
.L_x_20:
[----:B--2---:R2:W3:Y:S02]  /*b460*/  SYNCS.PHASECHK.TRANS64.TRYWAIT P1, [R3+URZ], R0 ;  /* 0x00000000030075a7 */ /* 0x0044e4000802017f */
[----:B---3--:R-:W-:Y:S05]  /*b470*/  @!P1 NANOSLEEP.SYNCS 0x989680 ;  /* 0x009896800000995d */ /* 0x008fea0003900000 */
[----:B------:R-:W3:Y:S02]  /*b480*/  @!P1 SYNCS.PHASECHK.TRANS64 P1, [R3+URZ], R0 ;  /* 0x00000000030095a7 */ /* 0x000ee4000802007f */
[----:B---3--:R-:W-:Y:S05]  /*b490*/  @!P1 BRA `(.L_x_20) ;  /* 0xfffffffc00f09947 */ /* 0x008fea000383ffff */
[----:B------:R-:W-:Y:S05]  /*b4a0*/  BRA `(.L_x_19) ;  /* 0xffffff60007c7947 */ /* 0x000fea000383ffff */
.L_x_25:
[----:B--2---:R-:W-:-:S04]  /*b4b0*/  IMAD.U32 R4, RZ, RZ, UR4 ;  /* 0x00000004ff047e24 */ /* 0x004fc8000f8e00ff */
[----:B------:R2:W3:Y:S03]  /*b4c0*/  SYNCS.PHASECHK.TRANS64.TRYWAIT P1, [R4+URZ], R3 ;  /* 0x00000003040075a7 */ /* 0x0004e6000802017f */
[----:B---3--:R-:W-:Y:S05]  /*b4d0*/  @!P1 NANOSLEEP.SYNCS 0x989680 ;  /* 0x009896800000995d */ /* 0x008fea0003900000 */
[----:B------:R-:W3:Y:S02]  /*b4e0*/  @!P1 SYNCS.PHASECHK.TRANS64 P1, [R4+URZ], R3 ;  /* 0x00000003040095a7 */ /* 0x000ee4000802007f */
[----:B---3--:R-:W-:Y:S05]  /*b4f0*/  @!P1 BRA `(.L_x_25) ;  /* 0xfffffffc00ec9947 */ /* 0x008fea000383ffff */
[----:B------:R-:W-:Y:S05]  /*b500*/  BRA `(.L_x_24) ;  /* 0xffffff6400587947 */ /* 0x000fea000383ffff */
.L_x_31:
[----:B-1----:R1:W2:Y:S02]  /*b510*/  SYNCS.PHASECHK.TRANS64.TRYWAIT P0, [R159+URZ+0x10], R0 ;  /* 0x000010009f0075a7 */ /* 0x0022a4000800017f */
[----:B--2---:R-:W-:Y:S05]  /*b520*/  @!P0 NANOSLEEP.SYNCS 0x989680 ;  /* 0x009896800000895d */ /* 0x004fea0003900000 */
[----:B------:R-:W2:Y:S02]  /*b530*/  @!P0 SYNCS.PHASECHK.TRANS64 P0, [R159+URZ+0x10], R0 ;  /* 0x000010009f0085a7 */ /* 0x000ea4000800007f */
[----:B--2---:R-:W-:Y:S05]  /*b540*/  @!P0 BRA `(.L_x_31) ;  /* 0xfffffffc00f08947 */ /* 0x004fea000383ffff */
[----:B------:R-:W-:Y:S05]  /*b550*/  BRA `(.L_x_314) ;  /* 0xffffff68009c7947 */ /* 0x000fea000383ffff */
.L_x_292:
[----:B------:R-:W-:Y:S01]  /*b560*/  BSSY B1, `(.L_x_315) ;  /* 0x0000006000017945 */ /* 0x000fe20003800000 */
[----:B------:R-:W-:-:S07]  /*b570*/  IMAD.MOV.U32 R15, RZ, RZ, -0x1 ;  /* 0xffffffffff0f7424 */ /* 0x000fce00078e00ff */
[----:B-----5:R-:W-:Y:S05]  /*b580*/  WARPSYNC.COLLECTIVE R15, `(.L_x_316) ;  /* 0x000000000f0c7348 */ /* 0x020fea0003c00000 */
[----:B------:R-:W-:Y:S02]  /*b590*/  ELECT P6, UR62, PT ;  /* 0x00000000003e782f */ /* 0x000fe400038c0000 */
[----:B------:R-:W-:Y:S01]  /*b5a0*/  MOV R14, UR62 ;  /* 0x0000003e000e7c02 */ /* 0x000fe20008000f00 */
[----:B-----5:R-:W-:Y:S10]  /*b5b0*/  ENDCOLLECTIVE ;  /* 0x000000000000791b */ /* 0x020ff40003800000 */
.L_x_316:
[----:B------:R-:W-:Y:S05]  /*b5c0*/  BSYNC B1 ;  /* 0x0000000000017941 */ /* 0x000fea0003800000 */
.L_x_315:
[----:B------:R-:W-:Y:S05]  /*b5d0*/  BRA `(.L_x_317) ;  /* 0xffffffec00e07947 */ /* 0x000fea000383ffff */
.L_x_295:
[----:B0-----:R0:W1:Y:S02]  /*b5e0*/  SYNCS.PHASECHK.TRANS64.TRYWAIT P1, [R10+URZ+0x28], R5 ;  /* 0x000028050a0075a7 */ /* 0x001064000802017f */
[----:B-1----:R-:W-:Y:S05]  /*b5f0*/  @!P1 NANOSLEEP.SYNCS 0x989680 ;  /* 0x009896800000995d */ /* 0x002fea0003900000 */
[----:B------:R-:W1:Y:S02]  /*b600*/  @!P1 SYNCS.PHASECHK.TRANS64 P1, [R10+URZ+0x28], R5 ;  /* 0x000028050a0095a7 */ /* 0x000e64000802007f */
[----:B-1----:R-:W-:Y:S05]  /*b610*/  @!P1 BRA `(.L_x_295) ;  /* 0xfffffffc00f09947 */ /* 0x002fea000383ffff */
[----:B------:R-:W-:Y:S05]  /*b620*/  BRA `(.L_x_318) ;  /* 0xfffffff000147947 */ /* 0x000fea000383ffff */
.L_x_304:
[----:B------:R-:W-:Y:S01]  /*b630*/  BSSY B0, `(.L_x_319) ;  /* 0x0000006000007945 */ /* 0x000fe20003800000 */
[----:B------:R-:W-:-:S07]  /*b640*/  IMAD.MOV.U32 R15, RZ, RZ, -0x1 ;  /* 0xffffffffff0f7424 */ /* 0x000fce00078e00ff */
[----:B-----5:R-:W-:Y:S05]  /*b650*/  WARPSYNC.COLLECTIVE R15, `(.L_x_320) ;  /* 0x000000000f0c7348 */ /* 0x020fea0003c00000 */
[----:B------:R-:W-:Y:S02]  /*b660*/  ELECT P6, UR62, PT ;  /* 0x00000000003e782f */ /* 0x000fe400038c0000 */
[----:B------:R-:W-:Y:S01]  /*b670*/  MOV R14, UR62 ;  /* 0x0000003e000e7c02 */ /* 0x000fe20008000f00 */
[----:B-----5:R-:W-:Y:S10]  /*b680*/  ENDCOLLECTIVE ;  /* 0x000000000000791b */ /* 0x020ff40003800000 */
.L_x_320:
[----:B------:R-:W-:Y:S05]  /*b690*/  BSYNC B0 ;  /* 0x0000000000007941 */ /* 0x000fea0003800000 */
.L_x_319:
[----:B------:R-:W-:Y:S05]  /*b6a0*/  BRA `(.L_x_321) ;  /* 0xfffffff800807947 */ /* 0x000fea000383ffff */
.L_x_308:
[----:B0-----:R0:W1:Y:S02]  /*b6b0*/  SYNCS.PHASECHK.TRANS64.TRYWAIT P0, [R9+URZ], R4 ;  /* 0x00000004090075a7 */ /* 0x001064000800017f */
[----:B-1----:R-:W-:Y:S05]  /*b6c0*/  @!P0 NANOSLEEP.SYNCS 0x989680 ;  /* 0x009896800000895d */ /* 0x002fea0003900000 */
[----:B------:R-:W1:Y:S02]  /*b6d0*/  @!P0 SYNCS.PHASECHK.TRANS64 P0, [R9+URZ], R4 ;  /* 0x00000004090085a7 */ /* 0x000e64000800007f */
[----:B-1----:R-:W-:Y:S05]  /*b6e0*/  @!P0 BRA `(.L_x_308) ;  /* 0xfffffffc00f08947 */ /* 0x002fea000383ffff */
[----:B------:R-:W-:Y:S05]  /*b6f0*/  BRA `(.L_x_322) ;  /* 0xfffffff800c07947 */ /* 0x000fea000383ffff */
.L_x_309:
[----:B0-----:R0:W1:Y:S02]  /*b700*/  SYNCS.PHASECHK.TRANS64.TRYWAIT P0, [R8+URZ], R5 ;  /* 0x00000005080075a7 */ /* 0x001064000800017f */
[----:B-1----:R-:W-:Y:S05]  /*b710*/  @!P0 NANOSLEEP.SYNCS 0x989680 ;  /* 0x009896800000895d */ /* 0x002fea0003900000 */
[----:B------:R-:W1:Y:S02]  /*b720*/  @!P0 SYNCS.PHASECHK.TRANS64 P0, [R8+URZ], R5 ;  /* 0x00000005080085a7 */ /* 0x000e64000800007f */
[----:B-1----:R-:W-:Y:S05]  /*b730*/  @!P0 BRA `(.L_x_309) ;  /* 0xfffffffc00f08947 */ /* 0x002fea000383ffff */
[----:B------:R-:W-:Y:S05]  /*b740*/  BRA `(.L_x_323) ;  /* 0xfffffff800d07947 */ /* 0x000fea000383ffff */
.L_x_310:
[----:B0-----:R0:W1:Y:S02]  /*b750*/  SYNCS.PHASECHK.TRANS64.TRYWAIT P0, [R9+URZ], R4 ;  /* 0x00000004090075a7 */ /* 0x001064000800017f */
[----:B-1----:R-:W-:Y:S05]  /*b760*/  @!P0 NANOSLEEP.SYNCS 0x989680 ;  /* 0x009896800000895d */ /* 0x002fea0003900000 */
[----:B------:R-:W1:Y:S02]  /*b770*/  @!P0 SYNCS.PHASECHK.TRANS64 P0, [R9+URZ], R4 ;  /* 0x00000004090085a7 */ /* 0x000e64000800007f */
[----:B-1----:R-:W-:Y:S05]  /*b780*/  @!P0 BRA `(.L_x_310) ;  /* 0xfffffffc00f08947 */ /* 0x002fea000383ffff */
[----:B------:R-:W-:Y:S05]  /*b790*/  BRA `(.L_x_324) ;  /* 0xfffffff800e07947 */ /* 0x000fea000383ffff */
.L_x_311:
[----:B0-----:R0:W1:Y:S02]  /*b7a0*/  SYNCS.PHASECHK.TRANS64.TRYWAIT P0, [R6+URZ], R5 ;  /* 0x00000005060075a7 */ /* 0x001064000800017f */
[----:B-1----:R-:W-:Y:S05]  /*b7b0*/  @!P0 NANOSLEEP.SYNCS 0x989680 ;  /* 0x009896800000895d */ /* 0x002fea0003900000 */
[----:B------:R-:W1:Y:S02]  /*b7c0*/  @!P0 SYNCS.PHASECHK.TRANS64 P0, [R6+URZ], R5 ;  /* 0x00000005060085a7 */ /* 0x000e64000800007f */
[----:B-1----:R-:W-:Y:S05]  /*b7d0*/  @!P0 BRA `(.L_x_311) ;  /* 0xfffffffc00f08947 */ /* 0x002fea000383ffff */
[----:B------:R-:W-:Y:S05]  /*b7e0*/  BRA `(.L_x_325) ;  /* 0xfffffff800e87947 */ /* 0x000fea000383ffff */
.L_x_326:
[----:B------:R-:W-:-:S00]  /*b7f0*/  BRA `(.L_x_326) ;  /* 0xfffffffc00fc7947 */ /* 0x000fc0000383ffff */
[----:B------:R-:W-:-:S00]  /*b800*/  NOP ;  /* 0x0000000000007918 */ /* 0x000fc00000000000 */
[----:B------:R-:W-:-:S00]  /*b810*/  NOP ;  /* 0x0000000000007918 */ /* 0x000fc00000000000 */
[----:B------:R-:W-:-:S00]  /*b820*/  NOP ;  /* 0x0000000000007918 */ /* 0x000fc00000000000 */
[----:B------:R-:W-:-:S00]  /*b830*/  NOP ;  /* 0x0000000000007918 */ /* 0x000fc00000000000 */
[----:B------:R-:W-:-:S00]  /*b840*/  NOP ;  /* 0x0000000000007918 */ /* 0x000fc00000000000 */
[----:B------:R-:W-:-:S00]  /*b850*/  NOP ;  /* 0x0000000000007918 */ /* 0x000fc00000000000 */
[----:B------:R-:W-:-:S00]  /*b860*/  NOP ;  /* 0x0000000000007918 */ /* 0x000fc00000000000 */
[----:B------:R-:W-:-:S00]  /*b870*/  NOP ;  /* 0x0000000000007918 */ /* 0x000fc00000000000 */
.L_x_327:


//--------------------- .nv.global.init           --------------------------
	.section	.nv.global.init,"aw",@progbits
.nv.global.init:
	.type		$str$22,@object
	.size		$str$22,($str$23 - $str$22)
$str$22:
        /*0000*/ 	.byte	0x6b, 0x5f, 0x74, 0x69, 0x6c, 0x65, 0x5f, 0x63, 0x6f, 0x75, 0x6e, 0x74, 0x20, 0x3e, 0x3d, 0x20
        /*0010*/ 	.byte	0x31, 0x00
	.type		$str$23,@object
	.size		$str$23,(__unnamed_1 - $str$23)
$str$23:
        /*0012*/ 	.byte	0x2f, 0x74, 0x6d, 0x70, 0x2f, 0x63, 0x75, 0x74, 0x6c, 0x61, 0x73, 0x73, 0x5f, 0x73, 0x77, 0x65
        /*0022*/ 	.byte	0x65, 0x70, 0x5f, 0x73, 0x72, 0x63, 0x2f, 0x69, 0x6e, 0x63, 0x6c, 0x75, 0x64, 0x65, 0x2f, 0x63
        /*0032*/ 	.byte	0x75, 0x74, 0x6c, 0x61, 0x73, 0x73, 0x2f, 0x67, 0x65, 0x6d, 0x6d, 0x2f, 0x63, 0x6f, 0x6c, 0x6c
        /*0042*/ 	.byte	0x65, 0x63, 0x74, 0x69, 0x76, 0x65, 0x2f, 0x73, 0x6d, 0x39, 0x30, 0x5f, 0x6d, 0x6d, 0x61, 0x5f
        /*0052*/ 	.byte	0x74, 0x6d, 0x61, 0x5f, 0x67, 0x6d, 0x6d, 0x61, 0x5f, 0x73, 0x73, 0x5f, 0x77, 0x61, 0x72, 0x70
        /*0062*/ 	.byte	0x73, 0x70, 0x65, 0x63, 0x69, 0x61, 0x6c, 0x69, 0x7a, 0x65, 0x64, 0x2e, 0x68, 0x70, 0x70, 0x00
	.type		__unnamed_1,@object
	.size		__unnamed_1,(.L_0 - __unnamed_1)
__unnamed_1:
        /*0072*/ 	.byte	0x76, 0x6f, 0x69, 0x64, 0x20, 0x63, 0x75, 0x74, 0x6c, 0x61, 0x73, 0x73, 0x3a, 0x3a, 0x67, 0x65
        /* <DEDUP_REMOVED lines=180> */
        /*0bc2*/ 	.byte	0x5d, 0x00
.L_0:


//--------------------- .nv.shared._ZN7cutlass13device_kernelINS_4gemm6kernel13GemmUniversalIN4cute5tupleIJiiiiEEENS1_10collective13CollectiveMmaINS1_34MainloopSm90TmaGmmaWarpSpecializedILi5ENS5_IJNS4_1CILi1EEESB_SB_EEENS1_32KernelTmaWarpSpecializedPingpongEEENS5_IJNSA_ILi64EEENSA_ILi256EEESF_EEENS_10bfloat16_tENS5_IJlSB_lEEESI_SJ_NS4_8TiledMMAINS4_8MMA_AtomIJNS4_4SM904GMMA28MMA_64x256x16_F32BF16BF16_SSILNSN_5MajorE0ELSP_0ELNSN_7ScaleInE1ELSQ_1EEEEEENS4_6LayoutISC_NS5_IJNSA_ILi0EEESU_SU_EEEEENS5_IJNS4_10UnderscoreESX_SX_EEEEENS4_13SM90_TMA_LOADENS4_14ComposedLayoutINS4_7SwizzleILi3ELi4ELi3EEENS4_18smem_ptr_flag_bitsILi16EEENST_INS5_IJNSA_ILi8EEESF_EEENS5_IJSF_SB_EEEEEEEvNS4_8identityES10_S1A_vS1B_EENS_8epilogue10collective6detail29Sm90TmaWarpSpecializedAdapterINS1E_15DefaultEpilogueISI_SJ_SJ_NS1D_6thread17LinearCombinationISI_Li1EffLNS1I_9ScaleType4KindE0ELNS_15FloatRoundStyleE2ESI_EENS1_15EpilogueDefaultEEEEEvvEEEEvNT_6ParamsE --------------------------
	.section	.nv.shared._ZN7cutlass13device_kernelINS_4gemm6kernel13GemmUniversalIN4cute5tupleIJiiiiEEENS1_10collective13CollectiveMmaINS1_34MainloopSm90TmaGmmaWarpSpecializedILi5ENS5_IJNS4_1CILi1EEESB_SB_EEENS1_32KernelTmaWarpSpecializedPingpongEEENS5_IJNSA_ILi64EEENSA_ILi256EEESF_EEENS_10bfloat16_tENS5_IJlSB_lEEESI_SJ_NS4_8TiledMMAINS4_8MMA_AtomIJNS4_4SM904GMMA28MMA_64x256x16_F32BF16BF16_SSILNSN_5MajorE0ELSP_0ELNSN_7ScaleInE1ELSQ_1EEEEEENS4_6LayoutISC_NS5_IJNSA_ILi0EEESU_SU_EEEEENS5_IJNS4_10UnderscoreESX_SX_EEEEENS4_13SM90_TMA_LOADENS4_14ComposedLayoutINS4_7SwizzleILi3ELi4ELi3EEENS4_18smem_ptr_flag_bitsILi16EEENST_INS5_IJNSA_ILi8EEESF_EEENS5_IJSF_SB_EEEEEEEvNS4_8identityES10_S1A_vS1B_EENS_8epilogue10collective6detail29Sm90TmaWarpSpecializedAdapterINS1E_15DefaultEpilogueISI_SJ_SJ_NS1D_6thread17LinearCombinationISI_Li1EffLNS1I_9ScaleType4KindE0ELNS_15FloatRoundStyleE2ESI_EENS1_15EpilogueDefaultEEEEEvvEEEEvNT_6ParamsE,"aw",@nobits
	.sectionflags	@""
	.align	16
	.zero		1024


//--------------------- .nv.shared.reserved.0     --------------------------
	.section	.nv.shared.reserved.0,"aw",@nobits
	.weak		__nv_reservedSMEM_offset_0_alias
	.size		__nv_reservedSMEM_offset_0_alias, 0, 0
	.other		__nv_reservedSMEM_offset_0_alias,@"STO_CUDA_RESERVED_SHARED STV_DEFAULT"
__nv_reservedSMEM_offset_0_alias:
	.zero		0


//--------------------- .nv.global                --------------------------
	.section	.nv.global,"aw",@nobits
.nv.global:
	.type		_ZN39_INTERNAL_b5244e38_4_k_cu_2d25b0cd_26134cute1_E,@object
	.size		_ZN39_INTERNAL_b5244e38_4_k_cu_2d25b0cd_26134cute1_E,(_ZN39_INTERNAL_b5244e38_4_k_cu_2d25b0cd_26134cuda3std3__45__cpo6cbeginE - _ZN39_INTERNAL_b5244e38_4_k_cu_2d25b0cd_26134cute1_E)
_ZN39_INTERNAL_b5244e38_4_k_cu_2d25b0cd_26134cute1_E:
	.zero		1
	.type		_ZN39_INTERNAL_b5244e38_4_k_cu_2d25b0cd_26134cuda3std3__45__cpo6cbeginE,@object
	.size		_ZN39_INTERNAL_b5244e38_4_k_cu_2d25b0cd_26134cuda3std3__45__cpo6cbeginE,(_ZN39_INTERNAL_b5244e38_4_k_cu_2d25b0cd_26134cuda3std3__48in_placeE - _ZN39_INTERNAL_b5244e38_4_k_cu_2d25b0cd_26134cuda3std3__45__cpo6cbeginE)
_ZN39_INTERNAL_b5244e38_4_k_cu_2d25b0cd_26134cuda3std3__45__cpo6cbeginE:
	.zero		1
	.type		_ZN39_INTERNAL_b5244e38_4_k_cu_2d25b0cd_26134cuda3std3__48in_placeE,@object
	.size		_ZN39_INTERNAL_b5244e38_4_k_cu_2d25b0cd_26134cuda3std3__48in_placeE,(_ZN39_INTERNAL_b5244e38_4_k_cu_2d25b0cd_26134cuda3std6ranges3__45__cpo9iter_moveE - _ZN39_INTERNAL_b5244e38_4_k_cu_2d25b0cd_26134cuda3std3__48in_placeE)
_ZN39_INTERNAL_b5244e38_4_k_cu_2d25b0cd_26134cuda3std3__48in_placeE:
	.zero		1
	.type		_ZN39_INTERNAL_b5244e38_4_k_cu_2d25b0cd_26134cuda3std6ranges3__45__cpo9iter_moveE,@object
	.size		_ZN39_INTERNAL_b5244e38_4_k_cu_2d25b0cd_26134cuda3std6ranges3__45__cpo9iter_moveE,(_ZN39_INTERNAL_b5244e38_4_k_cu_2d25b0cd_26134cuda3std3__45__cpo5beginE - _ZN39_INTERNAL_b5244e38_4_k_cu_2d25b0cd_26134cuda3std6ranges3__45__cpo9iter_moveE)
_ZN39_INTERNAL_b5244e38_4_k_cu_2d25b0cd_26134cuda3std6ranges3__45__cpo9iter_moveE:
	.zero		1
	.type		_ZN39_INTERNAL_b5244e38_4_k_cu_2d25b0cd_26134cuda3std3__45__cpo5beginE,@object
	.size		_ZN39_INTERNAL_b5244e38_4_k_cu_2d25b0cd_26134cuda3std3__45__cpo5beginE,(_ZN39_INTERNAL_b5244e38_4_k_cu_2d25b0cd_26134cuda3std3__441_GLOBAL__N__b5244e38_4_k_cu_2d25b0cd_26136ignoreE - _ZN39_INTERNAL_b5244e38_4_k_cu_2d25b0cd_26134cuda3std3__45__cpo5beginE)
_ZN39_INTERNAL_b5244e38_4_k_cu_2d25b0cd_26134cuda3std3__45__cpo5beginE:
	.zero		1
	.type		_ZN39_INTERNAL_b5244e38_4_k_cu_2d25b0cd_26134cuda3std3__441_GLOBAL__N__b5244e38_4_k_cu_2d25b0cd_26136ignoreE,@object
	.size		_ZN39_INTERNAL_b5244e38_4_k_cu_2d25b0cd_26134cuda3std3__441_GLOBAL__N__b5244e38_4_k_cu_2d25b0cd_26136ignoreE,(_ZN39_INTERNAL_b5244e38_4_k_cu_2d25b0cd_26134cute7productE - _ZN39_INTERNAL_b5244e38_4_k_cu_2d25b0cd_26134cuda3std3__441_GLOBAL__N__b5244e38_4_k_cu_2d25b0cd_26136ignoreE)
_ZN39_INTERNAL_b5244e38_4_k_cu_2d25b0cd_26134cuda3std3__441_GLOBAL__N__b5244e38_4_k_cu_2d25b0cd_26136ignoreE:
	.zero		1
	.type		_ZN39_INTERNAL_b5244e38_4_k_cu_2d25b0cd_26134cute7productE,@object
	.size		_ZN39_INTERNAL_b5244e38_4_k_cu_2d25b0cd_26134cute7productE,(_ZN39_INTERNAL_b5244e38_4_k_cu_2d25b0cd_26134cuda3std3__45__cpo3endE - _ZN39_INTERNAL_b5244e38_4_k_cu_2d25b0cd_26134cute7productE)
_ZN39_INTERNAL_b5244e38_4_k_cu_2d25b0cd_26134cute7productE:
	.zero		1
	.type		_ZN39_INTERNAL_b5244e38_4_k_cu_2d25b0cd_26134cuda3std3__45__cpo3endE,@object
	.size		_ZN39_INTERNAL_b5244e38_4_k_cu_2d25b0cd_26134cuda3std3__45__cpo3endE,(_ZN39_INTERNAL_b5244e38_4_k_cu_2d25b0cd_26134cuda3std3__419piecewise_constructE - _ZN39_INTERNAL_b5244e38_4_k_cu_2d25b0cd_26134cuda3std3__45__cpo3endE)
_ZN39_INTERNAL_b5244e38_4_k_cu_2d25b0cd_26134cuda3std3__45__cpo3endE:
	.zero		1
	.type		_ZN39_INTERNAL_b5244e38_4_k_cu_2d25b0cd_26134cuda3std3__419piecewise_constructE,@object
	.size		_ZN39_INTERNAL_b5244e38_4_k_cu_2d25b0cd_26134cuda3std3__419piecewise_constructE,(_ZN39_INTERNAL_b5244e38_4_k_cu_2d25b0cd_26134cuda3std3__45__cpo4cendE - _ZN39_INTERNAL_b5244e38_4_k_cu_2d25b0cd_26134cuda3std3__419piecewise_constructE)
_ZN39_INTERNAL_b5244e38_4_k_cu_2d25b0cd_26134cuda3std3__419piecewise_constructE:
	.zero		1
	.type		_ZN39_INTERNAL_b5244e38_4_k_cu_2d25b0cd_26134cuda3std3__45__cpo4cendE,@object
	.size		_ZN39_INTERNAL_b5244e38_4_k_cu_2d25b0cd_26134cuda3std3__45__cpo4cendE,(_ZN39_INTERNAL_b5244e38_4_k_cu_2d25b0cd_26134cuda3std6ranges3__45__cpo4swapE - _ZN39_INTERNAL_b5244e38_4_k_cu_2d25b0cd_26134cuda3std3__45__cpo4cendE)
_ZN39_INTERNAL_b5244e38_4_k_cu_2d25b0cd_26134cuda3std3__45__cpo4cendE:
	.zero		1
	.type		_ZN39_INTERNAL_b5244e38_4_k_cu_2d25b0cd_26134cuda3std6ranges3__45__cpo4swapE,@object
	.size		_ZN39_INTERNAL_b5244e38_4_k_cu_2d25b0cd_26134cuda3std6ranges3__45__cpo4swapE,(.L_8 - _ZN39_INTERNAL_b5244e38_4_k_cu_2d25b0cd_26134cuda3std6ranges3__45__cpo4swapE)
_ZN39_INTERNAL_b5244e38_4_k_cu_2d25b0cd_26134cuda3std6ranges3__45__cpo4swapE:
	.zero		1
.L_8:


//--------------------- .nv.constant0._ZN7cutlass13device_kernelINS_4gemm6kernel13GemmUniversalIN4cute5tupleIJiiiiEEENS1_10collective13CollectiveMmaINS1_34MainloopSm90TmaGmmaWarpSpecializedILi5ENS5_IJNS4_1CILi1EEESB_SB_EEENS1_32KernelTmaWarpSpecializedPingpongEEENS5_IJNSA_ILi64EEENSA_ILi256EEESF_EEENS_10bfloat16_tENS5_IJlSB_lEEESI_SJ_NS4_8TiledMMAINS4_8MMA_AtomIJNS4_4SM904GMMA28MMA_64x256x16_F32BF16BF16_SSILNSN_5MajorE0ELSP_0ELNSN_7ScaleInE1ELSQ_1EEEEEENS4_6LayoutISC_NS5_IJNSA_ILi0EEESU_SU_EEEEENS5_IJNS4_10UnderscoreESX_SX_EEEEENS4_13SM90_TMA_LOADENS4_14ComposedLayoutINS4_7SwizzleILi3ELi4ELi3EEENS4_18smem_ptr_flag_bitsILi16EEENST_INS5_IJNSA_ILi8EEESF_EEENS5_IJSF_SB_EEEEEEEvNS4_8identityES10_S1A_vS1B_EENS_8epilogue10collective6detail29Sm90TmaWarpSpecializedAdapterINS1E_15DefaultEpilogueISI_SJ_SJ_NS1D_6thread17LinearCombinationISI_Li1EffLNS1I_9ScaleType4KindE0ELNS_15FloatRoundStyleE2ESI_EENS1_15EpilogueDefaultEEEEEvvEEEEvNT_6ParamsE --------------------------
	.section	.nv.constant0._ZN7cutlass13device_kernelINS_4gemm6kernel13GemmUniversalIN4cute5tupleIJiiiiEEENS1_10collective13CollectiveMmaINS1_34MainloopSm90TmaGmmaWarpSpecializedILi5ENS5_IJNS4_1CILi1EEESB_SB_EEENS1_32KernelTmaWarpSpecializedPingpongEEENS5_IJNSA_ILi64EEENSA_ILi256EEESF_EEENS_10bfloat16_tENS5_IJlSB_lEEESI_SJ_NS4_8TiledMMAINS4_8MMA_AtomIJNS4_4SM904GMMA28MMA_64x256x16_F32BF16BF16_SSILNSN_5MajorE0ELSP_0ELNSN_7ScaleInE1ELSQ_1EEEEEENS4_6LayoutISC_NS5_IJNSA_ILi0EEESU_SU_EEEEENS5_IJNS4_10UnderscoreESX_SX_EEEEENS4_13SM90_TMA_LOADENS4_14ComposedLayoutINS4_7SwizzleILi3ELi4ELi3EEENS4_18smem_ptr_flag_bitsILi16EEENST_INS5_IJNSA_ILi8EEESF_EEENS5_IJSF_SB_EEEEEEEvNS4_8identityES10_S1A_vS1B_EENS_8epilogue10collective6detail29Sm90TmaWarpSpecializedAdapterINS1E_15DefaultEpilogueISI_SJ_SJ_NS1D_6thread17LinearCombinationISI_Li1EffLNS1I_9ScaleType4KindE0ELNS_15FloatRoundStyleE2ESI_EENS1_15EpilogueDefaultEEEEEvvEEEEvNT_6ParamsE,"a",@progbits
	.sectionflags	@""
	.align	4
.nv.constant0._ZN7cutlass13device_kernelINS_4gemm6kernel13GemmUniversalIN4cute5tupleIJiiiiEEENS1_10collective13CollectiveMmaINS1_34MainloopSm90TmaGmmaWarpSpecializedILi5ENS5_IJNS4_1CILi1EEESB_SB_EEENS1_32KernelTmaWarpSpecializedPingpongEEENS5_IJNSA_ILi64EEENSA_ILi256EEESF_EEENS_10bfloat16_tENS5_IJlSB_lEEESI_SJ_NS4_8TiledMMAINS4_8MMA_AtomIJNS4_4SM904GMMA28MMA_64x256x16_F32BF16BF16_SSILNSN_5MajorE0ELSP_0ELNSN_7ScaleInE1ELSQ_1EEEEEENS4_6LayoutISC_NS5_IJNSA_ILi0EEESU_SU_EEEEENS5_IJNS4_10UnderscoreESX_SX_EEEEENS4_13SM90_TMA_LOADENS4_14ComposedLayoutINS4_7SwizzleILi3ELi4ELi3EEENS4_18smem_ptr_flag_bitsILi16EEENST_INS5_IJNSA_ILi8EEESF_EEENS5_IJSF_SB_EEEEEEEvNS4_8identityES10_S1A_vS1B_EENS_8epilogue10collective6detail29Sm90TmaWarpSpecializedAdapterINS1E_15DefaultEpilogueISI_SJ_SJ_NS1D_6thread17LinearCombinationISI_Li1EffLNS1I_9ScaleType4KindE0ELNS_15FloatRoundStyleE2ESI_EENS1_15EpilogueDefaultEEEEEvvEEEEvNT_6ParamsE:
	.zero		1664


//--------------------- SYMBOLS --------------------------

	.type		.nv.reservedSmem.offset0,@object
	.size		.nv.reservedSmem.offset0,0x4
	.type		__assertfail,@function
